	.headerflags	@"EF_CUDA_TEXMODE_UNIFIED EF_CUDA_64BIT_ADDRESS EF_CUDA_SM86 EF_CUDA_VIRTUAL_SM(EF_CUDA_SM86)"
	.elftype	@"ET_EXEC"


//--------------------- .nv.info                  --------------------------
	.section	.nv.info,"",@"SHT_CUDA_INFO"
	.align	4


	//----- nvinfo : EIATTR_REGCOUNT
	.align		4
        /*0000*/ 	.byte	0x04, 0x2f
        /*0002*/ 	.short	(.L_1 - .L_0)
	.align		4
.L_0:
        /*0004*/ 	.word	index@(triton_mm)
        /*0008*/ 	.word	0x000000aa


	//----- nvinfo : EIATTR_MIN_STACK_SIZE
	.align		4
.L_1:
        /*000c*/ 	.byte	0x04, 0x12
        /*000e*/ 	.short	(.L_3 - .L_2)
	.align		4
.L_2:
        /*0010*/ 	.word	index@(triton_mm)
        /*0014*/ 	.word	0x00000000


	//----- nvinfo : EIATTR_FRAME_SIZE
	.align		4
.L_3:
        /*0018*/ 	.byte	0x04, 0x11
        /*001a*/ 	.short	(.L_5 - .L_4)
	.align		4
.L_4:
        /*001c*/ 	.word	index@(triton_mm)
        /*0020*/ 	.word	0x00000000


	//----- nvinfo : EIATTR_MIN_STACK_SIZE
	.align		4
.L_5:
        /*0024*/ 	.byte	0x04, 0x12
        /*0026*/ 	.short	(.L_7 - .L_6)
	.align		4
.L_6:
        /*0028*/ 	.word	index@(triton_mm)
        /*002c*/ 	.word	0x00000000
.L_7:


//--------------------- .nv.info.triton_mm        --------------------------
	.section	.nv.info.triton_mm,"",@"SHT_CUDA_INFO"
	.sectionflags	@""
	.align	4


	//----- nvinfo : EIATTR_CUDA_API_VERSION
	.align		4
        /*0000*/ 	.byte	0x04, 0x37
        /*0002*/ 	.short	(.L_9 - .L_8)
.L_8:
        /*0004*/ 	.word	0x0000007c


	//----- nvinfo : EIATTR_SW2861232_WAR
	.align		4
.L_9:
        /*0008*/ 	.byte	0x01, 0x35
	.zero		2


	//----- nvinfo : EIATTR_PARAM_CBANK
	.align		4
        /*000c*/ 	.byte	0x04, 0x0a
        /*000e*/ 	.short	(.L_11 - .L_10)
	.align		4
.L_10:
        /*0010*/ 	.word	index@(.nv.constant0.triton_mm)
        /*0014*/ 	.short	0x0160
        /*0016*/ 	.short	0x0020


	//----- nvinfo : EIATTR_CBANK_PARAM_SIZE
	.align		4
.L_11:
        /*0018*/ 	.byte	0x03, 0x19
        /*001a*/ 	.short	0x0020


	//----- nvinfo : EIATTR_KPARAM_INFO
	.align		4
        /*001c*/ 	.byte	0x04, 0x17
        /*001e*/ 	.short	(.L_13 - .L_12)
.L_12:
        /*0020*/ 	.word	0x00000000
        /*0024*/ 	.short	0x0003
        /*0026*/ 	.short	0x0018
        /*0028*/ 	.byte	0x00, 0xf4, 0x21, 0x00


	//----- nvinfo : EIATTR_KPARAM_INFO
	.align		4
.L_13:
        /*002c*/ 	.byte	0x04, 0x17
        /*002e*/ 	.short	(.L_15 - .L_14)
.L_14:
        /*0030*/ 	.word	0x00000000
        /*0034*/ 	.short	0x0002
        /*0036*/ 	.short	0x0010
        /*0038*/ 	.byte	0x00, 0xf4, 0x21, 0x00


	//----- nvinfo : EIATTR_KPARAM_INFO
	.align		4
.L_15:
        /*003c*/ 	.byte	0x04, 0x17
        /*003e*/ 	.short	(.L_17 - .L_16)
.L_16:
        /*0040*/ 	.word	0x00000000
        /*0044*/ 	.short	0x0001
        /*0046*/ 	.short	0x0008
        /*0048*/ 	.byte	0x00, 0xf4, 0x21, 0x00


	//----- nvinfo : EIATTR_KPARAM_INFO
	.align		4
.L_17:
        /*004c*/ 	.byte	0x04, 0x17
        /*004e*/ 	.short	(.L_19 - .L_18)
.L_18:
        /*0050*/ 	.word	0x00000000
        /*0054*/ 	.short	0x0000
        /*0056*/ 	.short	0x0000
        /*0058*/ 	.byte	0x00, 0xf4, 0x21, 0x00


	//----- nvinfo : EIATTR_MAXREG_COUNT
	.align		4
.L_19:
        /*005c*/ 	.byte	0x03, 0x1b
        /*005e*/ 	.short	0x00ff


	//----- nvinfo : EIATTR_EXIT_INSTR_OFFSETS
	.align		4
        /*0060*/ 	.byte	0x04, 0x1c
        /*0062*/ 	.short	(.L_21 - .L_20)


	//   ....[0]....
.L_20:
        /*0064*/ 	.word	0x00006d10


	//   ....[1]....
        /*0068*/ 	.word	0x00006d60


	//----- nvinfo : EIATTR_REQNTID
	.align		4
.L_21:
        /*006c*/ 	.byte	0x04, 0x10
        /*006e*/ 	.short	(.L_23 - .L_22)
.L_22:
        /*0070*/ 	.word	0x00000100
        /*0074*/ 	.word	0x00000001
        /*0078*/ 	.word	0x00000001
.L_23:


//--------------------- .nv.callgraph             --------------------------
	.section	.nv.callgraph,"",@"SHT_CUDA_CALLGRAPH"
	.align	4
	.sectionentsize	8
	.align		4
        /*0000*/ 	.word	0x00000000
	.align		4
        /*0004*/ 	.word	0xffffffff
	.align		4
        /*0008*/ 	.word	0x00000000
	.align		4
        /*000c*/ 	.word	0xfffffffe
	.align		4
        /*0010*/ 	.word	0x00000000
	.align		4
        /*0014*/ 	.word	0xfffffffd
	.align		4
        /*0018*/ 	.word	0x00000000
	.align		4
        /*001c*/ 	.word	0xfffffffc


//--------------------- .nv.rel.action            --------------------------
	.section	.nv.rel.action,"",@"SHT_CUDA_RELOCINFO"
	.align	8
	.sectionentsize	8
        /*0000*/ 	.byte	0x73, 0x00, 0x00, 0x00, 0x00, 0x00, 0x00, 0x00, 0x00, 0x00, 0x00, 0x11, 0x25, 0x00, 0x05, 0x36


//--------------------- .nv.constant0.triton_mm   --------------------------
	.section	.nv.constant0.triton_mm,"a",@progbits
	.sectionflags	@""
	.align	4
.nv.constant0.triton_mm:
	.zero		384


//--------------------- .text.triton_mm           --------------------------
	.section	.text.triton_mm,"ax",@progbits
	.sectionflags	@"SHF_BARRIERS=1"
	.sectioninfo	@"SHI_REGISTERS=170"
	.align	128
        .global         triton_mm
        .type           triton_mm,@function
        .size           triton_mm,(.L_x_1 - triton_mm)
        .other          triton_mm,@"STO_CUDA_ENTRY STV_DEFAULT"
triton_mm:
.text.triton_mm:
[----:B------:R-:W-:Y:S02]  /*0000*/  IMAD.MOV.U32 R1, RZ, RZ, c[0x0][0x28] ;  /* 0x00000a00ff017624 */ /* 0x000fe400078e00ff */
[----:B------:R-:W1:Y:S01]  /*0010*/  S2R R9, SR_CTAID.X ;  /* 0x0000000000097919 */ /* 0x000e620000002500 */
[----:B------:R-:W-:Y:S01]  /*0020*/  IMAD.MOV.U32 R5, RZ, RZ, -0x8 ;  /* 0xfffffff8ff057424 */ /* 0x000fe200078e00ff */
[----:B------:R-:W-:Y:S01]  /*0030*/  ULDC.64 UR4, c[0x0][0x118] ;  /* 0x0000460000047ab9 */ /* 0x000fe20000000a00 */
[C---:B-1----:R-:W-:Y:S01]  /*0040*/  IMAD.HI R0, R9.reuse, 0x2aaaaaab, RZ ;  /* 0x2aaaaaab09007827 */ /* 0x042fe200078e02ff */
[----:B------:R-:W-:Y:S02]  /*0050*/  IABS R8, R9 ;  /* 0x0000000900087213 */ /* 0x000fe40000000000 */
[----:B------:R-:W-:Y:S02]  /*0060*/  ISETP.GE.AND P2, PT, R9, RZ, PT ;  /* 0x000000ff0900720c */ /* 0x000fe40003f46270 */
[----:B------:R-:W-:-:S04]  /*0070*/  SHF.R.U32.HI R3, RZ, 0x1f, R0 ;  /* 0x0000001fff037819 */ /* 0x000fc80000011600 */
[----:B------:R-:W-:-:S05]  /*0080*/  LEA.HI.SX32 R0, R0, R3, 0x1d ;  /* 0x0000000300007211 */ /* 0x000fca00078feaff */
[C---:B------:R-:W-:Y:S02]  /*0090*/  IMAD R2, R0.reuse, R5, 0x1 ;  /* 0x0000000100027424 */ /* 0x040fe400078e0205 */
[----:B------:R-:W-:-:S03]  /*00a0*/  IMAD R7, R0, -0x30, R9 ;  /* 0xffffffd000077824 */ /* 0x000fc600078e0209 */
[----:B------:R-:W-:-:S04]  /*00b0*/  IMNMX R4, R2, 0x8, PT ;  /* 0x0000000802047817 */ /* 0x000fc80003800200 */
[-C--:B------:R-:W-:Y:S02]  /*00c0*/  IABS R11, R4.reuse ;  /* 0x00000004000b7213 */ /* 0x080fe40000000000 */
[----:B------:R-:W-:Y:S02]  /*00d0*/  IABS R10, R4 ;  /* 0x00000004000a7213 */ /* 0x000fe40000000000 */
[----:B------:R-:W1:Y:S08]  /*00e0*/  I2F.RP R5, R11 ;  /* 0x0000000b00057306 */ /* 0x000e700000209400 */
[----:B-1----:R-:W1:Y:S02]  /*00f0*/  MUFU.RCP R5, R5 ;  /* 0x0000000500057308 */ /* 0x002e640000001000 */
[----:B-1----:R-:W-:-:S06]  /*0100*/  IADD3 R2, R5, 0xffffffe, RZ ;  /* 0x0ffffffe05027810 */ /* 0x002fcc0007ffe0ff */
[----:B------:R1:W2:Y:S02]  /*0110*/  F2I.FTZ.U32.TRUNC.NTZ R3, R2 ;  /* 0x0000000200037305 */ /* 0x0002a4000021f000 */
[----:B-1----:R-:W-:Y:S02]  /*0120*/  IMAD.MOV.U32 R2, RZ, RZ, RZ ;  /* 0x000000ffff027224 */ /* 0x002fe400078e00ff */
[----:B--2---:R-:W-:-:S04]  /*0130*/  IMAD.MOV R6, RZ, RZ, -R3 ;  /* 0x000000ffff067224 */ /* 0x004fc800078e0a03 */
[----:B------:R-:W-:Y:S02]  /*0140*/  IMAD R13, R6, R11, RZ ;  /* 0x0000000b060d7224 */ /* 0x000fe400078e02ff */
[----:B------:R-:W-:Y:S01]  /*0150*/  IMAD.MOV.U32 R6, RZ, RZ, R8 ;  /* 0x000000ffff067224 */ /* 0x000fe200078e0008 */
[----:B------:R-:W-:Y:S01]  /*0160*/  IABS R8, R7 ;  /* 0x0000000700087213 */ /* 0x000fe20000000000 */
[----:B------:R-:W-:Y:S01]  /*0170*/  IMAD.HI.U32 R3, R3, R13, R2 ;  /* 0x0000000d03037227 */ /* 0x000fe200078e0002 */
[----:B------:R-:W-:-:S03]  /*0180*/  LOP3.LUT R7, R7, R4, RZ, 0x3c, !PT ;  /* 0x0000000407077212 */ /* 0x000fc600078e3cff */
[----:B------:R-:W-:Y:S01]  /*0190*/  IMAD.MOV R13, RZ, RZ, -R10 ;  /* 0x000000ffff0d7224 */ /* 0x000fe200078e0a0a */
[----:B------:R-:W-:Y:S01]  /*01a0*/  ISETP.GE.AND P4, PT, R7, RZ, PT ;  /* 0x000000ff0700720c */ /* 0x000fe20003f86270 */
[----:B------:R-:W-:-:S04]  /*01b0*/  IMAD.HI.U32 R5, R3, R8, RZ ;  /* 0x0000000803057227 */ /* 0x000fc800078e00ff */
[----:B------:R-:W-:-:S04]  /*01c0*/  IMAD.HI.U32 R2, R3, R6, RZ ;  /* 0x0000000603027227 */ /* 0x000fc800078e00ff */
[-C--:B------:R-:W-:Y:S02]  /*01d0*/  IMAD R3, R5, R13.reuse, R8 ;  /* 0x0000000d05037224 */ /* 0x080fe400078e0208 */
[----:B------:R-:W-:Y:S02]  /*01e0*/  IMAD R2, R2, R13, R6 ;  /* 0x0000000d02027224 */ /* 0x000fe400078e0206 */
[----:B------:R-:W1:Y:S01]  /*01f0*/  S2R R6, SR_TID.X ;  /* 0x0000000000067919 */ /* 0x000e620000002100 */
[C---:B------:R-:W-:Y:S02]  /*0200*/  ISETP.GT.U32.AND P3, PT, R11.reuse, R3, PT ;  /* 0x000000030b00720c */ /* 0x040fe40003f64070 */
[----:B------:R-:W-:-:S11]  /*0210*/  ISETP.GT.U32.AND P0, PT, R11, R2, PT ;  /* 0x000000020b00720c */ /* 0x000fd60003f04070 */
[--C-:B------:R-:W-:Y:S01]  /*0220*/  @!P3 IMAD.IADD R3, R3, 0x1, -R11.reuse ;  /* 0x000000010303b824 */ /* 0x100fe200078e0a0b */
[----:B------:R-:W-:Y:S01]  /*0230*/  @!P3 IADD3 R5, R5, 0x1, RZ ;  /* 0x000000010505b810 */ /* 0x000fe20007ffe0ff */
[----:B------:R-:W-:-:S03]  /*0240*/  @!P0 IMAD.IADD R2, R2, 0x1, -R11 ;  /* 0x0000000102028824 */ /* 0x000fc600078e0a0b */
[----:B------:R-:W-:Y:S02]  /*0250*/  ISETP.GE.U32.AND P0, PT, R3, R11, PT ;  /* 0x0000000b0300720c */ /* 0x000fe40003f06070 */
[----:B------:R-:W-:Y:S02]  /*0260*/  ISETP.GT.U32.AND P1, PT, R11, R2, PT ;  /* 0x000000020b00720c */ /* 0x000fe40003f24070 */
[----:B------:R-:W-:Y:S02]  /*0270*/  LOP3.LUT R3, RZ, R4, RZ, 0x33, !PT ;  /* 0x00000004ff037212 */ /* 0x000fe400078e33ff */
[----:B-1----:R-:W-:Y:S02]  /*0280*/  SHF.R.U32.HI R7, RZ, 0x3, R6 ;  /* 0x00000003ff077819 */ /* 0x002fe40000011606 */
[----:B------:R-:W-:-:S04]  /*0290*/  LOP3.LUT R10, R6, 0x80, RZ, 0xc0, !PT ;  /* 0x00000080060a7812 */ /* 0x000fc800078ec0ff */
[----:B------:R-:W-:Y:S02]  /*02a0*/  SHF.R.U32.HI R39, RZ, 0x3, R10 ;  /* 0x00000003ff277819 */ /* 0x000fe4000001160a */
[----:B------:R-:W-:Y:S01]  /*02b0*/  @P0 IADD3 R5, R5, 0x1, RZ ;  /* 0x0000000105050810 */ /* 0x000fe20007ffe0ff */
[----:B------:R-:W-:Y:S01]  /*02c0*/  @!P1 IMAD.IADD R2, R2, 0x1, -R11 ;  /* 0x0000000102029824 */ /* 0x000fe200078e0a0b */
[----:B------:R-:W-:Y:S01]  /*02d0*/  ISETP.NE.AND P0, PT, R4, RZ, PT ;  /* 0x000000ff0400720c */ /* 0x000fe20003f05270 */
[----:B------:R-:W-:Y:S01]  /*02e0*/  IMAD.SHL.U32 R11, R6, 0x8, RZ ;  /* 0x00000008060b7824 */ /* 0x000fe200078e00ff */
[----:B------:R-:W-:Y:S01]  /*02f0*/  LOP3.LUT R149, R39, 0xf, R6, 0xf8, !PT ;  /* 0x0000000f27957812 */ /* 0x000fe200078ef806 */
[----:B------:R-:W-:Y:S02]  /*0300*/  IMAD.MOV.U32 R4, RZ, RZ, R5 ;  /* 0x000000ffff047224 */ /* 0x000fe400078e0005 */
[----:B------:R-:W-:Y:S01]  /*0310*/  @!P2 IMAD.MOV R2, RZ, RZ, -R2 ;  /* 0x000000ffff02a224 */ /* 0x000fe200078e0a02 */
[C---:B------:R-:W-:Y:S01]  /*0320*/  LOP3.LUT R17, R11.reuse, 0x38, RZ, 0xc0, !PT ;  /* 0x000000380b117812 */ /* 0x040fe200078ec0ff */
[----:B------:R-:W-:Y:S01]  /*0330*/  @!P4 IMAD.MOV R4, RZ, RZ, -R4 ;  /* 0x000000ffff04c224 */ /* 0x000fe200078e0a04 */
[----:B------:R-:W-:Y:S01]  /*0340*/  LOP3.LUT R162, R11, 0x8, RZ, 0xc0, !PT ;  /* 0x000000080ba27812 */ /* 0x000fe200078ec0ff */
[----:B------:R-:W-:Y:S01]  /*0350*/  IMAD.SHL.U32 R149, R149, 0x40, RZ ;  /* 0x0000004095957824 */ /* 0x000fe200078e00ff */
[----:B------:R-:W-:-:S02]  /*0360*/  SEL R5, R3, R2, !P0 ;  /* 0x0000000203057207 */ /* 0x000fc40004000000 */
[----:B------:R-:W-:Y:S02]  /*0370*/  SEL R3, R3, R4, !P0 ;  /* 0x0000000403037207 */ /* 0x000fe40004000000 */
[----:B------:R-:W-:Y:S01]  /*0380*/  SGXT.U32 R2, R7, 0x4 ;  /* 0x000000040702781a */ /* 0x000fe20000000000 */
[----:B------:R-:W-:Y:S01]  /*0390*/  IMAD R5, R0, 0x8, R5 ;  /* 0x0000000800057824 */ /* 0x000fe200078e0205 */
[--C-:B------:R-:W-:Y:S01]  /*03a0*/  LOP3.LUT R41, R17, 0x18, R6.reuse, 0x78, !PT ;  /* 0x0000001811297812 */ /* 0x100fe200078e7806 */
[----:B------:R-:W-:Y:S01]  /*03b0*/  IMAD.SHL.U32 R3, R3, 0x80, RZ ;  /* 0x0000008003037824 */ /* 0x000fe200078e00ff */
[----:B------:R-:W-:Y:S01]  /*03c0*/  LOP3.LUT R2, R2, R39, RZ, 0xfc, !PT ;  /* 0x0000002702027212 */ /* 0x000fe200078efcff */
[----:B------:R-:W-:Y:S01]  /*03d0*/  IMAD.SHL.U32 R9, R5, 0x80, RZ ;  /* 0x0000008005097824 */ /* 0x000fe200078e00ff */
[----:B------:R-:W-:Y:S02]  /*03e0*/  LOP3.LUT R15, R41, 0x20, R6, 0x78, !PT ;  /* 0x00000020290f7812 */ /* 0x000fe400078e7806 */
[----:B------:R-:W-:-:S02]  /*03f0*/  LOP3.LUT R8, R3, R2, RZ, 0xfc, !PT ;  /* 0x0000000203087212 */ /* 0x000fc400078efcff */
[C---:B------:R-:W-:Y:S01]  /*0400*/  LOP3.LUT R0, R9.reuse, R2, RZ, 0xfc, !PT ;  /* 0x0000000209007212 */ /* 0x040fe200078efcff */
[----:B------:R-:W-:Y:S01]  /*0410*/  IMAD R18, R2, 0x40, R15 ;  /* 0x0000004002127824 */ /* 0x000fe200078e020f */
[--C-:B------:R-:W-:Y:S01]  /*0420*/  LOP3.LUT R4, R9, 0x20, R2.reuse, 0xfe, !PT ;  /* 0x0000002009047812 */ /* 0x100fe200078efe02 */
[----:B------:R-:W-:Y:S01]  /*0430*/  IMAD.HI R13, R8, 0x2aaaaaab, RZ ;  /* 0x2aaaaaab080d7827 */ /* 0x000fe200078e02ff */
[----:B------:R-:W-:-:S03]  /*0440*/  LOP3.LUT R15, R3, 0x40, R2, 0xfe, !PT ;  /* 0x00000040030f7812 */ /* 0x000fc600078efe02 */
[----:B------:R-:W-:Y:S01]  /*0450*/  IMAD.HI R5, R0, 0x3531dec1, RZ ;  /* 0x3531dec100057827 */ /* 0x000fe200078e02ff */
[----:B------:R-:W-:Y:S02]  /*0460*/  SHF.R.U32.HI R16, RZ, 0x1f, R13 ;  /* 0x0000001fff107819 */ /* 0x000fe4000001160d */
[----:B------:R-:W-:Y:S01]  /*0470*/  PRMT R22, R15, 0x9910, RZ ;  /* 0x000099100f167816 */ /* 0x000fe200000000ff */
[----:B------:R-:W-:Y:S01]  /*0480*/  IMAD.HI R7, R4, 0x3531dec1, RZ ;  /* 0x3531dec104077827 */ /* 0x000fe200078e02ff */
[----:B------:R-:W-:Y:S02]  /*0490*/  SHF.R.U32.HI R12, RZ, 0x1f, R5 ;  /* 0x0000001fff0c7819 */ /* 0x000fe40000011605 */
[----:B------:R-:W-:Y:S01]  /*04a0*/  LEA.HI R25, R13, R16, RZ, 0x19 ;  /* 0x000000100d197211 */ /* 0x000fe200078fc8ff */
[----:B------:R-:W-:Y:S01]  /*04b0*/  IMAD R22, R22, 0x2aab, RZ ;  /* 0x00002aab16167824 */ /* 0x000fe200078e02ff */
[----:B------:R-:W-:Y:S02]  /*04c0*/  LEA.HI R13, R5, R12, RZ, 0x1c ;  /* 0x0000000c050d7211 */ /* 0x000fe400078fe0ff */
[----:B------:R-:W-:Y:S01]  /*04d0*/  SHF.R.U32.HI R14, RZ, 0x1f, R7 ;  /* 0x0000001fff0e7819 */ /* 0x000fe20000011607 */
[----:B------:R-:W-:Y:S01]  /*04e0*/  IMAD R158, R25, -0x300, R8 ;  /* 0xfffffd00199e7824 */ /* 0x000fe200078e0208 */
[----:B------:R-:W-:Y:S01]  /*04f0*/  LOP3.LUT R5, R9, 0x40, R2, 0xfe, !PT ;  /* 0x0000004009057812 */ /* 0x000fe200078efe02 */
[----:B------:R-:W-:Y:S01]  /*0500*/  IMAD R13, R13, -0x4d, R0 ;  /* 0xffffffb30d0d7824 */ /* 0x000fe200078e0200 */
[----:B------:R-:W-:Y:S01]  /*0510*/  LEA.HI R19, R7, R14, RZ, 0x1c ;  /* 0x0000000e07137211 */ /* 0x000fe200078fe0ff */
[----:B------:R-:W-:Y:S01]  /*0520*/  IMAD R158, R158, 0x300, RZ ;  /* 0x000003009e9e7824 */ /* 0x000fe200078e02ff */
[--C-:B------:R-:W-:Y:S01]  /*0530*/  LOP3.LUT R14, R3, 0x20, R2.reuse, 0xfe, !PT ;  /* 0x00000020030e7812 */ /* 0x100fe200078efe02 */
[----:B------:R-:W-:Y:S01]  /*0540*/  IMAD.HI R12, R5, 0x3531dec1, RZ ;  /* 0x3531dec1050c7827 */ /* 0x000fe200078e02ff */
[----:B------:R-:W-:-:S02]  /*0550*/  LOP3.LUT R7, R9, 0x60, R2, 0xfe, !PT ;  /* 0x0000006009077812 */ /* 0x000fc400078efe02 */
[----:B------:R-:W-:Y:S01]  /*0560*/  PRMT R20, R14, 0x9910, RZ ;  /* 0x000099100e147816 */ /* 0x000fe200000000ff */
[----:B------:R-:W-:Y:S01]  /*0570*/  IMAD R19, R19, -0x4d, R4 ;  /* 0xffffffb313137824 */ /* 0x000fe200078e0204 */
[----:B------:R-:W-:Y:S01]  /*0580*/  SHF.R.U32.HI R21, RZ, 0x1f, R12 ;  /* 0x0000001fff157819 */ /* 0x000fe2000001160c */
[----:B------:R-:W-:Y:S01]  /*0590*/  IMAD.HI R16, R7, 0x3531dec1, RZ ;  /* 0x3531dec107107827 */ /* 0x000fe200078e02ff */
[----:B------:R-:W-:Y:S02]  /*05a0*/  LOP3.LUT R2, R3, 0x60, R2, 0xfe, !PT ;  /* 0x0000006003027812 */ /* 0x000fe400078efe02 */
[----:B------:R-:W-:Y:S01]  /*05b0*/  LEA.HI R12, R12, R21, RZ, 0x1c ;  /* 0x000000150c0c7211 */ /* 0x000fe200078fe0ff */
[----:B------:R-:W-:Y:S01]  /*05c0*/  IMAD R20, R20, 0x2aab, RZ ;  /* 0x00002aab14147824 */ /* 0x000fe200078e02ff */
[----:B------:R-:W-:Y:S01]  /*05d0*/  PRMT R21, R2, 0x9910, RZ ;  /* 0x0000991002157816 */ /* 0x000fe200000000ff */
[----:B------:R-:W-:Y:S01]  /*05e0*/  IMAD R154, R13, 0x300, RZ ;  /* 0x000003000d9a7824 */ /* 0x000fe200078e02ff */
[----:B------:R-:W-:Y:S01]  /*05f0*/  SHF.R.U32.HI R23, RZ, 0x1f, R16 ;  /* 0x0000001fff177819 */ /* 0x000fe20000011610 */
[----:B------:R-:W-:Y:S01]  /*0600*/  IMAD R12, R12, -0x4d, R5 ;  /* 0xffffffb30c0c7824 */ /* 0x000fe200078e0205 */
[----:B------:R-:W-:Y:S01]  /*0610*/  SHF.R.S32.HI R0, RZ, 0x10, R20 ;  /* 0x00000010ff007819 */ /* 0x000fe20000011414 */
[----:B------:R-:W-:Y:S01]  /*0620*/  IMAD R20, R21, 0x2aab, RZ ;  /* 0x00002aab15147824 */ /* 0x000fe200078e02ff */
[----:B------:R-:W-:Y:S01]  /*0630*/  SHF.R.S32.HI R8, RZ, 0x10, R22 ;  /* 0x00000010ff087819 */ /* 0x000fe20000011416 */
[----:B------:R-:W-:Y:S01]  /*0640*/  IMAD R150, R19, 0x300, RZ ;  /* 0x0000030013967824 */ /* 0x000fe200078e02ff */
[----:B------:R-:W-:Y:S01]  /*0650*/  LOP3.LUT R21, R0, 0xffff, RZ, 0xc0, !PT ;  /* 0x0000ffff00157812 */ /* 0x000fe200078ec0ff */
[----:B------:R-:W-:Y:S01]  /*0660*/  IMAD R152, R12, 0x300, RZ ;  /* 0x000003000c987824 */ /* 0x000fe200078e02ff */
[----:B------:R-:W-:-:S02]  /*0670*/  LEA.HI R16, R16, R23, RZ, 0x1c ;  /* 0x0000001710107211 */ /* 0x000fc400078fe0ff */
[----:B------:R-:W-:Y:S02]  /*0680*/  SHF.R.S32.HI R5, RZ, 0x10, R20 ;  /* 0x00000010ff057819 */ /* 0x000fe40000011414 */
[----:B------:R-:W-:Y:S01]  /*0690*/  SHF.R.U32.HI R0, RZ, 0xf, R21 ;  /* 0x0000000fff007819 */ /* 0x000fe20000011615 */
[----:B------:R-:W-:Y:S01]  /*06a0*/  IMAD R16, R16, -0x4d, R7 ;  /* 0xffffffb310107824 */ /* 0x000fe200078e0207 */
[----:B------:R-:W-:Y:S02]  /*06b0*/  LOP3.LUT R23, R8, 0xffff, RZ, 0xc0, !PT ;  /* 0x0000ffff08177812 */ /* 0x000fe400078ec0ff */
[----:B------:R-:W-:Y:S01]  /*06c0*/  LOP3.LUT R20, R5, 0xffff, RZ, 0xc0, !PT ;  /* 0x0000ffff05147812 */ /* 0x000fe200078ec0ff */
[----:B------:R-:W-:Y:S01]  /*06d0*/  IMAD R156, R16, 0x300, RZ ;  /* 0x00000300109c7824 */ /* 0x000fe200078e02ff */
[----:B------:R-:W-:Y:S01]  /*06e0*/  LEA.HI R7, R21, R0, RZ, 0x19 ;  /* 0x0000000015077211 */ /* 0x000fe200078fc8ff */
[----:B------:R-:W-:Y:S01]  /*06f0*/  IMAD.SHL.U32 R21, R18, 0x2, RZ ;  /* 0x0000000212157824 */ /* 0x000fe200078e00ff */
[----:B------:R-:W-:Y:S01]  /*0700*/  SHF.R.U32.HI R4, RZ, 0xf, R23 ;  /* 0x0000000fff047819 */ /* 0x000fe20000011617 */
[----:B------:R-:W-:Y:S01]  /*0710*/  IMAD.MOV.U32 R0, RZ, RZ, 0x2 ;  /* 0x00000002ff007424 */ /* 0x000fe200078e00ff */
[----:B------:R-:W-:-:S02]  /*0720*/  SHF.R.U32.HI R13, RZ, 0xf, R20 ;  /* 0x0000000fff0d7819 */ /* 0x000fc40000011614 */
[----:B------:R-:W-:Y:S02]  /*0730*/  PRMT R7, R7, 0x9910, RZ ;  /* 0x0000991007077816 */ /* 0x000fe400000000ff */
[----:B------:R-:W-:Y:S02]  /*0740*/  LEA.HI R8, R23, R4, RZ, 0x19 ;  /* 0x0000000417087211 */ /* 0x000fe400078fc8ff */
[--C-:B------:R-:W-:Y:S01]  /*0750*/  LOP3.LUT R23, R154, 0x38, R11.reuse, 0xf8, !PT ;  /* 0x000000389a177812 */ /* 0x100fe200078ef80b */
[----:B------:R-:W-:Y:S01]  /*0760*/  IMAD R7, R7, 0x300, RZ ;  /* 0x0000030007077824 */ /* 0x000fe200078e02ff */
[----:B------:R-:W-:Y:S02]  /*0770*/  LEA.HI R18, R20, R13, RZ, 0x19 ;  /* 0x0000000d14127211 */ /* 0x000fe400078fc8ff */
[----:B------:R-:W-:Y:S01]  /*0780*/  LOP3.LUT R19, R150, 0x38, R11, 0xf8, !PT ;  /* 0x0000003896137812 */ /* 0x000fe200078ef80b */
[----:B------:R-:W-:Y:S01]  /*0790*/  IMAD.WIDE R4, R23, R0, c[0x0][0x160] ;  /* 0x0000580017047625 */ /* 0x000fe200078e0200 */
[----:B------:R-:W-:-:S02]  /*07a0*/  PRMT R8, R8, 0x9910, RZ ;  /* 0x0000991008087816 */ /* 0x000fc400000000ff */
[----:B------:R-:W-:Y:S01]  /*07b0*/  PRMT R16, R18, 0x9910, RZ ;  /* 0x0000991012107816 */ /* 0x000fe200000000ff */
[-C--:B------:R-:W-:Y:S01]  /*07c0*/  IMAD.WIDE R12, R19, R0.reuse, c[0x0][0x160] ;  /* 0x00005800130c7625 */ /* 0x080fe200078e0200 */
[----:B------:R1:W-:Y:S01]  /*07d0*/  LDGSTS.E.BYPASS.128 [R21], [R4.64] ;  /* 0x0000000004157fae */ /* 0x0003e2000b901c44 */
[----:B------:R-:W-:Y:S02]  /*07e0*/  SHF.R.S32.HI R24, RZ, 0x1f, R154 ;  /* 0x0000001fff187819 */ /* 0x000fe4000001149a */
[----:B------:R-:W-:Y:S01]  /*07f0*/  IMAD.MOV R18, RZ, RZ, -R7 ;  /* 0x000000ffff127224 */ /* 0x000fe200078e0a07 */
[----:B------:R2:W-:Y:S01]  /*0800*/  LDGSTS.E.BYPASS.128 [R21+0x1000], [R12.64] ;  /* 0x010000000c157fae */ /* 0x0005e2000b901c44 */
[----:B------:R-:W-:Y:S01]  /*0810*/  IMAD.MOV.U32 R7, RZ, RZ, R8 ;  /* 0x000000ffff077224 */ /* 0x000fe200078e0008 */
[----:B------:R-:W-:Y:S01]  /*0820*/  LEA R22, P0, R23, c[0x0][0x160], 0x1 ;  /* 0x0000580017167a11 */ /* 0x000fe200078008ff */
[----:B------:R-:W-:Y:S01]  /*0830*/  IMAD.MOV.U32 R8, RZ, RZ, R16 ;  /* 0x000000ffff087224 */ /* 0x000fe200078e0010 */
[----:B------:R-:W-:Y:S01]  /*0840*/  LOP3.LUT R27, R152, 0x38, R11, 0xf8, !PT ;  /* 0x00000038981b7812 */ /* 0x000fe200078ef80b */
[----:B------:R-:W-:Y:S01]  /*0850*/  IMAD R7, R7, 0x300, RZ ;  /* 0x0000030007077824 */ /* 0x000fe200078e02ff */
[----:B------:R-:W-:Y:S01]  /*0860*/  LEA.HI.X R23, R23, c[0x0][0x164], R24, 0x1, P0 ;  /* 0x0000590017177a11 */ /* 0x000fe200000f0c18 */
[----:B------:R-:W-:Y:S01]  /*0870*/  IMAD R8, R8, 0x300, RZ ;  /* 0x0000030008087824 */ /* 0x000fe200078e02ff */
[----:B------:R-:W-:Y:S01]  /*0880*/  SHF.R.S32.HI R20, RZ, 0x1f, R150 ;  /* 0x0000001fff147819 */ /* 0x000fe20000011496 */
[----:B------:R-:W-:Y:S01]  /*0890*/  IMAD.MOV R7, RZ, RZ, -R7 ;  /* 0x000000ffff077224 */ /* 0x000fe200078e0a07 */
[----:B------:R-:W-:Y:S01]  /*08a0*/  LEA R24, P0, R19, c[0x0][0x160], 0x1 ;  /* 0x0000580013187a11 */ /* 0x000fe200078008ff */
[----:B-1----:R-:W-:Y:S01]  /*08b0*/  IMAD.WIDE R4, R27, R0, c[0x0][0x160] ;  /* 0x000058001b047625 */ /* 0x002fe200078e0200 */
[----:B--2---:R-:W-:-:S02]  /*08c0*/  PRMT R13, R18, 0x7710, RZ ;  /* 0x00007710120d7816 */ /* 0x004fc400000000ff */
[----:B------:R-:W-:Y:S01]  /*08d0*/  SHF.R.S32.HI R28, RZ, 0x1f, R152 ;  /* 0x0000001fff1c7819 */ /* 0x000fe20000011498 */
[----:B------:R-:W-:Y:S01]  /*08e0*/  IMAD.MOV R12, RZ, RZ, -R8 ;  /* 0x000000ffff0c7224 */ /* 0x000fe200078e0a08 */
[----:B------:R-:W-:Y:S01]  /*08f0*/  PRMT R8, R7, 0x7710, RZ ;  /* 0x0000771007087816 */ /* 0x000fe200000000ff */
[----:B------:R-:W-:Y:S01]  /*0900*/  IMAD.IADD R14, R14, 0x1, R13 ;  /* 0x000000010e0e7824 */ /* 0x000fe200078e020d */
[----:B------:R-:W-:Y:S01]  /*0910*/  LEA R26, P1, R27, c[0x0][0x160], 0x1 ;  /* 0x000058001b1a7a11 */ /* 0x000fe200078208ff */
[----:B------:R1:W-:Y:S01]  /*0920*/  LDGSTS.E.BYPASS.128 [R21+0x2000], [R4.64] ;  /* 0x0200000004157fae */ /* 0x0003e2000b901c44 */
[----:B------:R-:W-:Y:S01]  /*0930*/  PRMT R7, R12, 0x7710, RZ ;  /* 0x000077100c077816 */ /* 0x000fe200000000ff */
[----:B------:R-:W-:Y:S01]  /*0940*/  IMAD.IADD R15, R15, 0x1, R8 ;  /* 0x000000010f0f7824 */ /* 0x000fe200078e0208 */
[----:B------:R-:W-:Y:S01]  /*0950*/  PRMT R14, R14, 0x9910, RZ ;  /* 0x000099100e0e7816 */ /* 0x000fe200000000ff */
[----:B------:R-:W-:Y:S01]  /*0960*/  IMAD.WIDE R152, R152, 0x2, RZ ;  /* 0x0000000298987825 */ /* 0x000fe200078e02ff */
[----:B------:R-:W-:-:S02]  /*0970*/  LEA.HI.X R25, R19, c[0x0][0x164], R20, 0x1, P0 ;  /* 0x0000590013197a11 */ /* 0x000fc400000f0c14 */
[----:B------:R-:W-:Y:S01]  /*0980*/  LOP3.LUT R19, R156, 0x38, R11, 0xf8, !PT ;  /* 0x000000389c137812 */ /* 0x000fe200078ef80b */
[----:B------:R-:W-:Y:S01]  /*0990*/  IMAD.MOV.U32 R12, RZ, RZ, R14 ;  /* 0x000000ffff0c7224 */ /* 0x000fe200078e000e */
[----:B------:R-:W-:Y:S01]  /*09a0*/  LEA.HI.X R27, R27, c[0x0][0x164], R28, 0x1, P1 ;  /* 0x000059001b1b7a11 */ /* 0x000fe200008f0c1c */
[----:B------:R-:W-:Y:S01]  /*09b0*/  IMAD.IADD R2, R2, 0x1, R7 ;  /* 0x0000000102027824 */ /* 0x000fe200078e0207 */
[----:B------:R-:W-:Y:S01]  /*09c0*/  SHF.R.S32.HI R16, RZ, 0x1f, R156 ;  /* 0x0000001fff107819 */ /* 0x000fe2000001149c */
[----:B------:R-:W-:Y:S01]  /*09d0*/  IMAD R8, R12, 0x300, RZ ;  /* 0x000003000c087824 */ /* 0x000fe200078e02ff */
[C---:B------:R-:W-:Y:S01]  /*09e0*/  LEA R28, P0, R19.reuse, c[0x0][0x160], 0x1 ;  /* 0x00005800131c7a11 */ /* 0x040fe200078008ff */
[----:B-1----:R-:W-:Y:S01]  /*09f0*/  IMAD.WIDE R4, R19, R0, c[0x0][0x160] ;  /* 0x0000580013047625 */ /* 0x002fe200078e0200 */
[----:B------:R-:W-:Y:S02]  /*0a00*/  PRMT R148, R15, 0x9910, RZ ;  /* 0x000099100f947816 */ /* 0x000fe400000000ff */
[--C-:B------:R-:W-:Y:S01]  /*0a10*/  LOP3.LUT R7, R158, 0x38, R11.reuse, 0xf8, !PT ;  /* 0x000000389e077812 */ /* 0x100fe200078ef80b */
[----:B------:R-:W-:Y:S01]  /*0a20*/  IMAD.WIDE R156, R156, 0x2, RZ ;  /* 0x000000029c9c7825 */ /* 0x000fe200078e02ff */
[----:B------:R-:W-:Y:S01]  /*0a30*/  PRMT R12, R2, 0x9910, RZ ;  /* 0x00009910020c7816 */ /* 0x000fe200000000ff */
[----:B------:R1:W-:Y:S01]  /*0a40*/  LDGSTS.E.BYPASS.128 [R21+0x3000], [R4.64] ;  /* 0x0300000004157fae */ /* 0x0003e2000b901c44 */
[----:B------:R-:W-:Y:S01]  /*0a50*/  LEA.HI.X R29, R19, c[0x0][0x164], R16, 0x1, P0 ;  /* 0x00005900131d7a11 */ /* 0x000fe200000f0c10 */
[----:B------:R-:W-:Y:S01]  /*0a60*/  IMAD R148, R148, 0x300, RZ ;  /* 0x0000030094947824 */ /* 0x000fe200078e02ff */
[----:B------:R-:W-:Y:S01]  /*0a70*/  SHF.R.S32.HI R14, RZ, 0x1f, R158 ;  /* 0x0000001fff0e7819 */ /* 0x000fe2000001149e */
[----:B------:R-:W-:Y:S01]  /*0a80*/  IMAD R12, R12, 0x300, RZ ;  /* 0x000003000c0c7824 */ /* 0x000fe200078e02ff */
[C---:B------:R-:W-:Y:S01]  /*0a90*/  LEA R30, P0, R7.reuse, c[0x0][0x168], 0x1 ;  /* 0x00005a00071e7a11 */ /* 0x040fe200078008ff */
[----:B------:R-:W0:Y:S01]  /*0aa0*/  LDGDEPBAR ;  /* 0x00000000000079af */ /* 0x000e220000000000 */
[----:B------:R-:W-:Y:S01]  /*0ab0*/  LOP3.LUT R13, R8, 0x38, R11, 0xf8, !PT ;  /* 0x00000038080d7812 */ /* 0x000fe200078ef80b */
[----:B------:R-:W-:Y:S01]  /*0ac0*/  IMAD.WIDE R158, R158, 0x2, RZ ;  /* 0x000000029e9e7825 */ /* 0x000fe200078e02ff */
[----:B------:R-:W-:-:S02]  /*0ad0*/  LEA.HI.X R31, R7, c[0x0][0x16c], R14, 0x1, P0 ;  /* 0x00005b00071f7a11 */ /* 0x000fc400000f0c0e */
[--C-:B------:R-:W-:Y:S01]  /*0ae0*/  LOP3.LUT R37, R12, 0x38, R11.reuse, 0xf8, !PT ;  /* 0x000000380c257812 */ /* 0x100fe200078ef80b */
[-C--:B-1----:R-:W-:Y:S01]  /*0af0*/  IMAD.WIDE R4, R7, R0.reuse, c[0x0][0x168] ;  /* 0x00005a0007047625 */ /* 0x082fe200078e0200 */
[----:B------:R-:W-:Y:S02]  /*0b00*/  LOP3.LUT R7, R148, 0x38, R11, 0xf8, !PT ;  /* 0x0000003894077812 */ /* 0x000fe400078ef80b */
[----:B------:R-:W-:Y:S01]  /*0b10*/  SHF.R.S32.HI R2, RZ, 0x1f, R8 ;  /* 0x0000001fff027819 */ /* 0x000fe20000011408 */
[CC--:B------:R-:W-:Y:S01]  /*0b20*/  IMAD.WIDE R14, R13.reuse, R0.reuse, c[0x0][0x168] ;  /* 0x00005a000d0e7625 */ /* 0x0c0fe200078e0200 */
[----:B------:R1:W-:Y:S01]  /*0b30*/  LDGSTS.E.BYPASS.128 [R21+0x10000], [R4.64] ;  /* 0x1000000004157fae */ /* 0x0003e2000b901c44 */
[----:B------:R-:W-:Y:S02]  /*0b40*/  LEA R32, P0, R13, c[0x0][0x168], 0x1 ;  /* 0x00005a000d207a11 */ /* 0x000fe400078008ff */
[----:B------:R-:W-:Y:S01]  /*0b50*/  IMAD.WIDE R18, R7, R0, c[0x0][0x168] ;  /* 0x00005a0007127625 */ /* 0x000fe200078e0200 */
[----:B------:R2:W-:Y:S01]  /*0b60*/  LDGSTS.E.BYPASS.128 [R21+0x11000], [R14.64] ;  /* 0x110000000e157fae */ /* 0x0005e2000b901c44 */
[----:B------:R-:W-:-:S02]  /*0b70*/  SHF.R.S32.HI R16, RZ, 0x1f, R148 ;  /* 0x0000001fff107819 */ /* 0x000fc40000011494 */
[----:B------:R-:W-:Y:S01]  /*0b80*/  LEA R34, P1, R7, c[0x0][0x168], 0x1 ;  /* 0x00005a0007227a11 */ /* 0x000fe200078208ff */
[----:B------:R3:W-:Y:S01]  /*0b90*/  LDGSTS.E.BYPASS.128 [R21+0x12000], [R18.64] ;  /* 0x1200000012157fae */ /* 0x0007e2000b901c44 */
[----:B------:R-:W-:Y:S01]  /*0ba0*/  SHF.R.S32.HI R20, RZ, 0x1f, R12 ;  /* 0x0000001fff147819 */ /* 0x000fe2000001140c */
[----:B------:R-:W-:Y:S01]  /*0bb0*/  IMAD.WIDE R154, R154, 0x2, RZ ;  /* 0x000000029a9a7825 */ /* 0x000fe200078e02ff */
[----:B------:R-:W-:Y:S02]  /*0bc0*/  LEA R36, P2, R37, c[0x0][0x168], 0x1 ;  /* 0x00005a0025247a11 */ /* 0x000fe400078408ff */
[----:B------:R-:W-:Y:S01]  /*0bd0*/  LEA.HI.X R33, R13, c[0x0][0x16c], R2, 0x1, P0 ;  /* 0x00005b000d217a11 */ /* 0x000fe200000f0c02 */
[----:B-1----:R-:W-:Y:S01]  /*0be0*/  IMAD.WIDE R4, R37, R0, c[0x0][0x168] ;  /* 0x00005a0025047625 */ /* 0x002fe200078e0200 */
[----:B------:R-:W-:Y:S02]  /*0bf0*/  LEA.HI.X R35, R7, c[0x0][0x16c], R16, 0x1, P1 ;  /* 0x00005b0007237a11 */ /* 0x000fe400008f0c10 */
[----:B------:R-:W-:-:S02]  /*0c00*/  LEA.HI.X R37, R37, c[0x0][0x16c], R20, 0x1, P2 ;  /* 0x00005b0025257a11 */ /* 0x000fc400010f0c14 */
[----:B------:R1:W-:Y:S01]  /*0c10*/  LDGSTS.E.BYPASS.128 [R21+0x13000], [R4.64] ;  /* 0x1300000004157fae */ /* 0x0003e2000b901c44 */
[C---:B------:R-:W-:Y:S02]  /*0c20*/  LOP3.LUT R2, R6.reuse, 0x20, RZ, 0xc0, !PT ;  /* 0x0000002006027812 */ /* 0x040fe400078ec0ff */
[----:B------:R-:W-:Y:S01]  /*0c30*/  LOP3.LUT R7, R6, 0x10, RZ, 0xc0, !PT ;  /* 0x0000001006077812 */ /* 0x000fe200078ec0ff */
[----:B------:R-:W0:Y:S01]  /*0c40*/  LDGDEPBAR ;  /* 0x00000000000079af */ /* 0x000e220000000000 */
[----:B------:R-:W-:Y:S02]  /*0c50*/  SHF.R.U32.HI R13, RZ, 0x2, R2 ;  /* 0x00000002ff0d7819 */ /* 0x000fe40000011602 */
[----:B------:R-:W-:Y:S01]  /*0c60*/  SHF.R.U32.HI R160, RZ, 0x1, R7 ;  /* 0x00000001ffa07819 */ /* 0x000fe20000011607 */
[----:B------:R-:W-:Y:S01]  /*0c70*/  BAR.SYNC.DEFER_BLOCKING 0x0 ;  /* 0x0000000000007b1d */ /* 0x000fe20000010000 */
[----:B--2---:R-:W-:Y:S02]  /*0c80*/  LOP3.LUT R15, R13, 0x7, R6, 0xf8, !PT ;  /* 0x000000070d0f7812 */ /* 0x004fe400078ef806 */
[----:B------:R-:W-:-:S02]  /*0c90*/  LOP3.LUT R2, R160, 0x38, R11, 0x78, !PT ;  /* 0x00000038a0027812 */ /* 0x000fc400078e780b */
[--C-:B-1----:R-:W-:Y:S02]  /*0ca0*/  SHF.R.U32.HI R4, RZ, 0x2, R6.reuse ;  /* 0x00000002ff047819 */ /* 0x102fe40000011606 */
[----:B------:R-:W-:Y:S02]  /*0cb0*/  LOP3.LUT R5, R39, 0x8, R6, 0xf8, !PT ;  /* 0x0000000827057812 */ /* 0x000fe400078ef806 */
[--C-:B------:R-:W-:Y:S02]  /*0cc0*/  LOP3.LUT R13, R13, 0x10, R4.reuse, 0xf8, !PT ;  /* 0x000000100d0d7812 */ /* 0x100fe400078ef804 */
[----:B------:R-:W-:Y:S02]  /*0cd0*/  LOP3.LUT R15, R15, 0x10, R4, 0xf8, !PT ;  /* 0x000000100f0f7812 */ /* 0x000fe400078ef804 */
[--C-:B------:R-:W-:Y:S02]  /*0ce0*/  LOP3.LUT R13, R13, 0x7, R6.reuse, 0xf8, !PT ;  /* 0x000000070d0d7812 */ /* 0x100fe400078ef806 */
[----:B------:R-:W-:Y:S01]  /*0cf0*/  LOP3.LUT R5, R5, 0x7, R6, 0xf8, !PT ;  /* 0x0000000705057812 */ /* 0x000fe200078ef806 */
[----:B------:R-:W-:Y:S01]  /*0d00*/  IMAD.SHL.U32 R15, R15, 0x40, RZ ;  /* 0x000000400f0f7824 */ /* 0x000fe200078e00ff */
[----:B------:R-:W-:-:S03]  /*0d10*/  LOP3.LUT R14, R11, 0x10, R162, 0x2e, !PT ;  /* 0x000000100b0e7812 */ /* 0x000fc600078e2ea2 */
[----:B------:R-:W-:Y:S01]  /*0d20*/  IMAD.SHL.U32 R5, R5, 0x40, RZ ;  /* 0x0000004005057824 */ /* 0x000fe200078e00ff */
[----:B------:R-:W-:Y:S01]  /*0d30*/  IADD3 R56, R15, 0x1800, RZ ;  /* 0x000018000f387810 */ /* 0x000fe20007ffe0ff */
[----:B------:R-:W-:Y:S01]  /*0d40*/  @!PT LDS RZ, [RZ] ;  /* 0x00000000fffff984 */ /* 0x000fe20000000800 */
[----:B------:R-:W-:Y:S01]  /*0d50*/  @!PT LDS RZ, [RZ] ;  /* 0x00000000fffff984 */ /* 0x000fe20000000800 */
[----:B------:R-:W-:Y:S01]  /*0d60*/  @!PT LDS RZ, [RZ] ;  /* 0x00000000fffff984 */ /* 0x000fe20000000800 */
[----:B------:R1:W-:Y:S04]  /*0d70*/  LDGSTS.E.BYPASS.128 [R21+0x4000], [R22.64+0x80] ;  /* 0x0400008016157fae */ /* 0x0003e8000b901c44 */
[----:B------:R2:W-:Y:S04]  /*0d80*/  LDGSTS.E.BYPASS.128 [R21+0x5000], [R24.64+0x80] ;  /* 0x0500008018157fae */ /* 0x0005e8000b901c44 */
[----:B------:R4:W-:Y:S04]  /*0d90*/  LDGSTS.E.BYPASS.128 [R21+0x6000], [R26.64+0x80] ;  /* 0x060000801a157fae */ /* 0x0009e8000b901c44 */
[----:B------:R1:W-:Y:S04]  /*0da0*/  LDGSTS.E.BYPASS.128 [R21+0x7000], [R28.64+0x80] ;  /* 0x070000801c157fae */ /* 0x0003e8000b901c44 */
[----:B------:R-:W0:Y:S04]  /*0db0*/  LDGDEPBAR ;  /* 0x00000000000079af */ /* 0x000e280000000000 */
[----:B------:R1:W-:Y:S04]  /*0dc0*/  LDGSTS.E.BYPASS.128 [R21+0x14000], [R30.64+0x80] ;  /* 0x140000801e157fae */ /* 0x0003e8000b901c44 */
[----:B------:R1:W-:Y:S04]  /*0dd0*/  LDGSTS.E.BYPASS.128 [R21+0x15000], [R32.64+0x80] ;  /* 0x1500008020157fae */ /* 0x0003e8000b901c44 */
[----:B------:R1:W-:Y:S04]  /*0de0*/  LDGSTS.E.BYPASS.128 [R21+0x16000], [R34.64+0x80] ;  /* 0x1600008022157fae */ /* 0x0003e8000b901c44 */
[----:B------:R1:W-:Y:S04]  /*0df0*/  LDGSTS.E.BYPASS.128 [R21+0x17000], [R36.64+0x80] ;  /* 0x1700008024157fae */ /* 0x0003e8000b901c44 */
[----:B------:R-:W0:Y:S04]  /*0e00*/  LDGDEPBAR ;  /* 0x00000000000079af */ /* 0x000e280000000000 */
[----:B------:R-:W-:Y:S06]  /*0e10*/  BAR.SYNC.DEFER_BLOCKING 0x0 ;  /* 0x0000000000007b1d */ /* 0x000fec0000010000 */
        /* <DEDUP_REMOVED lines=20> */
[----:B------:R3:W-:Y:S01]  /*0f60*/  LDGSTS.E.BYPASS.128 [R21+0xf000], [R28.64+0x180] ;  /* 0x0f0001801c157fae */ /* 0x0007e2000b901c44 */
[----:B-1----:R-:W-:-:S03]  /*0f70*/  LOP3.LUT R22, R56, R41, RZ, 0xfc, !PT ;  /* 0x0000002938167212 */ /* 0x002fc600078efcff */
[----:B------:R-:W0:Y:S01]  /*0f80*/  LDGDEPBAR ;  /* 0x00000000000079af */ /* 0x000e220000000000 */
[----:B--2---:R-:W-:Y:S01]  /*0f90*/  IMAD.SHL.U32 R24, R13, 0x40, RZ ;  /* 0x000000400d187824 */ /* 0x004fe200078e00ff */
[----:B------:R-:W-:Y:S01]  /*0fa0*/  IADD3 R13, R5, 0x800, RZ ;  /* 0x00000800050d7810 */ /* 0x000fe20007ffe0ff */
[----:B------:R-:W-:Y:S01]  /*0fb0*/  IMAD.SHL.U32 R22, R22, 0x2, RZ ;  /* 0x0000000216167824 */ /* 0x000fe200078e00ff */
[----:B------:R1:W-:Y:S01]  /*0fc0*/  LDGSTS.E.BYPASS.128 [R21+0x1c000], [R30.64+0x180] ;  /* 0x1c0001801e157fae */ /* 0x0003e2000b901c44 */
[-C--:B----4-:R-:W-:Y:S02]  /*0fd0*/  LOP3.LUT R27, R149, R2.reuse, RZ, 0xfc, !PT ;  /* 0x00000002951b7212 */ /* 0x090fe400078efcff */
[----:B------:R-:W-:Y:S01]  /*0fe0*/  LOP3.LUT R20, R13, R2, RZ, 0xfc, !PT ;  /* 0x000000020d147212 */ /* 0x000fe200078efcff */
[----:B------:R2:W-:Y:S01]  /*0ff0*/  LDGSTS.E.BYPASS.128 [R21+0x1d000], [R32.64+0x180] ;  /* 0x1d00018020157fae */ /* 0x0005e2000b901c44 */
[----:B---3--:R-:W-:Y:S01]  /*1000*/  LOP3.LUT R29, R24, R41, RZ, 0xfc, !PT ;  /* 0x00000029181d7212 */ /* 0x008fe200078efcff */
[----:B------:R-:W-:-:S02]  /*1010*/  IMAD.SHL.U32 R27, R27, 0x2, RZ ;  /* 0x000000021b1b7824 */ /* 0x000fc400078e00ff */
[----:B------:R3:W-:Y:S01]  /*1020*/  LDGSTS.E.BYPASS.128 [R21+0x1e000], [R34.64+0x180] ;  /* 0x1e00018022157fae */ /* 0x0007e2000b901c44 */
[----:B------:R-:W-:Y:S02]  /*1030*/  IMAD.SHL.U32 R20, R20, 0x2, RZ ;  /* 0x0000000214147824 */ /* 0x000fe400078e00ff */
[----:B------:R-:W-:Y:S01]  /*1040*/  IMAD.SHL.U32 R29, R29, 0x2, RZ ;  /* 0x000000021d1d7824 */ /* 0x000fe200078e00ff */
[----:B------:R4:W-:Y:S01]  /*1050*/  LDGSTS.E.BYPASS.128 [R21+0x1f000], [R36.64+0x180] ;  /* 0x1f00018024157fae */ /* 0x0009e2000b901c44 */
[----:B-1----:R-:W-:Y:S02]  /*1060*/  IADD3 R30, R15, 0x800, RZ ;  /* 0x000008000f1e7810 */ /* 0x002fe40007ffe0ff */
[----:B------:R-:W-:Y:S01]  /*1070*/  IADD3 R31, R5, 0x1800, RZ ;  /* 0x00001800051f7810 */ /* 0x000fe20007ffe0ff */
[----:B------:R-:W0:Y:S01]  /*1080*/  LDGDEPBAR ;  /* 0x00000000000079af */ /* 0x000e220000000000 */
[----:B--2---:R-:W-:Y:S02]  /*1090*/  IADD3 R32, R15, 0x1000, RZ ;  /* 0x000010000f207810 */ /* 0x004fe40007ffe0ff */
[----:B------:R-:W-:-:S02]  /*10a0*/  LOP3.LUT R16, R30, R41, RZ, 0xfc, !PT ;  /* 0x000000291e107212 */ /* 0x000fc400078efcff */
[----:B------:R-:W-:Y:S02]  /*10b0*/  LOP3.LUT R33, R32, R41, RZ, 0xfc, !PT ;  /* 0x0000002920217212 */ /* 0x000fe400078efcff */
[----:B---3--:R-:W-:Y:S01]  /*10c0*/  IADD3 R35, R5, 0x1000, RZ ;  /* 0x0000100005237810 */ /* 0x008fe20007ffe0ff */
[----:B------:R-:W-:Y:S01]  /*10d0*/  IMAD.SHL.U32 R16, R16, 0x2, RZ ;  /* 0x0000000210107824 */ /* 0x000fe200078e00ff */
[----:B------:R-:W-:Y:S01]  /*10e0*/  LOP3.LUT R5, R14, 0x20, R11, 0xf8, !PT ;  /* 0x000000200e057812 */ /* 0x000fe200078ef80b */
[----:B------:R-:W-:Y:S01]  /*10f0*/  IMAD.SHL.U32 R33, R33, 0x2, RZ ;  /* 0x0000000221217824 */ /* 0x000fe200078e00ff */
[----:B------:R-:W-:Y:S02]  /*1100*/  LOP3.LUT R19, R35, R2, RZ, 0xfc, !PT ;  /* 0x0000000223137212 */ /* 0x000fe400078efcff */
[----:B------:R-:W-:Y:S02]  /*1110*/  LOP3.LUT R14, R5, R160, RZ, 0x3c, !PT ;  /* 0x000000a0050e7212 */ /* 0x000fe400078e3cff */
[----:B------:R-:W-:Y:S01]  /*1120*/  LOP3.LUT R18, R31, R2, RZ, 0xfc, !PT ;  /* 0x000000021f127212 */ /* 0x000fe200078efcff */
[----:B------:R-:W-:Y:S01]  /*1130*/  IMAD.SHL.U32 R19, R19, 0x2, RZ ;  /* 0x0000000213137824 */ /* 0x000fe200078e00ff */
[----:B------:R-:W-:-:S02]  /*1140*/  LOP3.LUT R28, R14, R149, RZ, 0xfc, !PT ;  /* 0x000000950e1c7212 */ /* 0x000fc400078efcff */
[----:B------:R-:W-:Y:S01]  /*1150*/  LOP3.LUT R15, R14, R13, RZ, 0xfc, !PT ;  /* 0x0000000d0e0f7212 */ /* 0x000fe200078efcff */
[----:B------:R-:W-:Y:S01]  /*1160*/  IMAD.SHL.U32 R18, R18, 0x2, RZ ;  /* 0x0000000212127824 */ /* 0x000fe200078e00ff */
[----:B------:R-:W-:Y:S01]  /*1170*/  LOP3.LUT R34, R14, R35, RZ, 0xfc, !PT ;  /* 0x000000230e227212 */ /* 0x000fe200078efcff */
[----:B------:R-:W-:Y:S01]  /*1180*/  IMAD.SHL.U32 R28, R28, 0x2, RZ ;  /* 0x000000021c1c7824 */ /* 0x000fe200078e00ff */
[----:B------:R-:W-:Y:S01]  /*1190*/  LOP3.LUT R2, R11, 0x18, RZ, 0xc0, !PT ;  /* 0x000000180b027812 */ /* 0x000fe200078ec0ff */
[----:B------:R-:W-:-:S04]  /*11a0*/  DEPBAR.LE SB0, 0x6 ;  /* 0x000081800000791a */ /* 0x000fc80000000000 */
[----:B------:R-:W-:Y:S01]  /*11b0*/  BAR.SYNC.DEFER_BLOCKING 0x0 ;  /* 0x0000000000007b1d */ /* 0x000fe20000010000 */
[----:B------:R-:W-:Y:S01]  /*11c0*/  IMAD.SHL.U32 R15, R15, 0x2, RZ ;  /* 0x000000020f0f7824 */ /* 0x000fe200078e00ff */
[----:B------:R-:W-:Y:S01]  /*11d0*/  LOP3.LUT R151, R11, 0x20, R2, 0x2e, !PT ;  /* 0x000000200b977812 */ /* 0x000fe200078e2e02 */
[----:B------:R-:W-:-:S03]  /*11e0*/  IMAD.SHL.U32 R34, R34, 0x2, RZ ;  /* 0x0000000222227824 */ /* 0x000fc600078e00ff */
[----:B------:R-:W-:-:S04]  /*11f0*/  LOP3.LUT R5, R151, 0x18, R6, 0x78, !PT ;  /* 0x0000001897057812 */ /* 0x000fc800078e7806 */
[C---:B------:R-:W-:Y:S02]  /*1200*/  LOP3.LUT R26, R5.reuse, R24, RZ, 0xfc, !PT ;  /* 0x00000018051a7212 */ /* 0x040fe400078efcff */
[C---:B------:R-:W-:Y:S02]  /*1210*/  LOP3.LUT R2, R5.reuse, R30, RZ, 0xfc, !PT ;  /* 0x0000001e05027212 */ /* 0x040fe400078efcff */
[C---:B------:R-:W-:Y:S01]  /*1220*/  LOP3.LUT R23, R5.reuse, R32, RZ, 0xfc, !PT ;  /* 0x0000002005177212 */ /* 0x040fe200078efcff */
[----:B------:R-:W-:Y:S01]  /*1230*/  IMAD.SHL.U32 R26, R26, 0x2, RZ ;  /* 0x000000021a1a7824 */ /* 0x000fe200078e00ff */
[----:B------:R-:W-:Y:S02]  /*1240*/  LOP3.LUT R25, R5, R56, RZ, 0xfc, !PT ;  /* 0x0000003805197212 */ /* 0x000fe400078efcff */
[--C-:B------:R-:W-:Y:S01]  /*1250*/  LOP3.LUT R24, R13, R151, R160.reuse, 0xf6, !PT ;  /* 0x000000970d187212 */ /* 0x100fe200078ef6a0 */
[----:B------:R-:W-:Y:S01]  /*1260*/  IMAD.SHL.U32 R5, R23, 0x2, RZ ;  /* 0x0000000217057824 */ /* 0x000fe200078e00ff */
[----:B------:R-:W-:Y:S01]  /*1270*/  LOP3.LUT R30, R14, R31, RZ, 0xfc, !PT ;  /* 0x0000001f0e1e7212 */ /* 0x000fe200078efcff */
[----:B------:R-:W-:Y:S01]  /*1280*/  IMAD.SHL.U32 R14, R2, 0x2, RZ ;  /* 0x00000002020e7824 */ /* 0x000fe200078e00ff */
[-CC-:B------:R-:W-:Y:S01]  /*1290*/  LOP3.LUT R32, R149, R151.reuse, R160.reuse, 0xf6, !PT ;  /* 0x0000009795207212 */ /* 0x180fe200078ef6a0 */
[----:B------:R-:W-:Y:S01]  /*12a0*/  IMAD.SHL.U32 R24, R24, 0x2, RZ ;  /* 0x0000000218187824 */ /* 0x000fe200078e00ff */
[----:B----4-:R-:W-:Y:S01]  /*12b0*/  LDSM.16.M88.4 R36, [R27] ;  /* 0x000000001b24783b */ /* 0x010fe20000000200 */
[----:B------:R-:W-:Y:S01]  /*12c0*/  IMAD.SHL.U32 R25, R25, 0x2, RZ ;  /* 0x0000000219197824 */ /* 0x000fe200078e00ff */
[-CC-:B------:R-:W-:Y:S01]  /*12d0*/  LOP3.LUT R23, R35, R151.reuse, R160.reuse, 0xf6, !PT ;  /* 0x0000009723177212 */ /* 0x180fe200078ef6a0 */
[----:B------:R-:W-:Y:S01]  /*12e0*/  IMAD.SHL.U32 R32, R32, 0x2, RZ ;  /* 0x0000000220207824 */ /* 0x000fe200078e00ff */
[----:B------:R-:W1:Y:S01]  /*12f0*/  LDSM.16.M88.4 R136, [R29+0x10000] ;  /* 0x010000001d88783b */ /* 0x000e620000000200 */
[----:B------:R-:W-:Y:S01]  /*1300*/  IMAD.SHL.U32 R30, R30, 0x2, RZ ;  /* 0x000000021e1e7824 */ /* 0x000fe200078e00ff */
[----:B------:R-:W-:Y:S01]  /*1310*/  LOP3.LUT R2, R31, R151, R160, 0xf6, !PT ;  /* 0x000000971f027212 */ /* 0x000fe200078ef6a0 */
[----:B------:R-:W-:Y:S01]  /*1320*/  IMAD.SHL.U32 R23, R23, 0x2, RZ ;  /* 0x0000000217177824 */ /* 0x000fe200078e00ff */
[----:B------:R-:W2:Y:S01]  /*1330*/  LDSM.16.M88.4 R120, [R16+0x10000] ;  /* 0x010000001078783b */ /* 0x000ea20000000200 */
[----:B------:R-:W-:-:S03]  /*1340*/  IMAD.WIDE R150, R150, 0x2, RZ ;  /* 0x0000000296967825 */ /* 0x000fc600078e02ff */
[----:B------:R-:W3:Y:S01]  /*1350*/  LDSM.16.M88.4 R88, [R33+0x10000] ;  /* 0x010000002158783b */ /* 0x000ee20000000200 */
[----:B------:R-:W-:-:S03]  /*1360*/  IMAD.SHL.U32 R2, R2, 0x2, RZ ;  /* 0x0000000202027824 */ /* 0x000fc600078e00ff */
[----:B------:R-:W4:Y:S04]  /*1370*/  LDSM.16.M88.4 R76, [R22+0x10000] ;  /* 0x01000000164c783b */ /* 0x000f280000000200 */
[----:B------:R-:W3:Y:S04]  /*1380*/  LDSM.16.M88.4 R48, [R28] ;  /* 0x000000001c30783b */ /* 0x000ee80000000200 */
[----:B------:R-:W4:Y:S04]  /*1390*/  LDSM.16.M88.4 R40, [R20] ;  /* 0x000000001428783b */ /* 0x000f280000000200 */
[----:B------:R-:W4:Y:S04]  /*13a0*/  LDSM.16.M88.4 R44, [R19] ;  /* 0x00000000132c783b */ /* 0x000f280000000200 */
[----:B------:R-:W4:Y:S04]  /*13b0*/  LDSM.16.M88.4 R52, [R15] ;  /* 0x000000000f34783b */ /* 0x000f280000000200 */
[----:B------:R-:W-:Y:S04]  /*13c0*/  LDSM.16.M88.4 R84, [R18] ;  /* 0x000000001254783b */ /* 0x000fe80000000200 */
[----:B------:R-:W-:Y:S01]  /*13d0*/  LDSM.16.M88.4 R144, [R26+0x10000] ;  /* 0x010000001a90783b */ /* 0x000fe20000000200 */
[C---:B-1----:R-:W-:Y:S03]  /*13e0*/  HMMA.16816.F32.BF16 R112, R36.reuse, R136, RZ ;  /* 0x000000882470723c */ /* 0x042fe600000418ff */
[----:B------:R-:W-:Y:S04]  /*13f0*/  LDSM.16.M88.4 R132, [R14+0x10000] ;  /* 0x010000000e84783b */ /* 0x000fe80000000200 */
[----:B------:R-:W-:Y:S01]  /*1400*/  LDSM.16.M88.4 R100, [R5+0x10000] ;  /* 0x010000000564783b */ /* 0x000fe20000000200 */
[C---:B--2---:R-:W-:Y:S03]  /*1410*/  HMMA.16816.F32.BF16 R104, R36.reuse, R120, RZ ;  /* 0x000000782468723c */ /* 0x044fe600000418ff */
[----:B------:R-:W-:Y:S04]  /*1420*/  LDSM.16.M88.4 R56, [R25+0x10000] ;  /* 0x010000001938783b */ /* 0x000fe80000000200 */
[----:B------:R-:W-:Y:S01]  /*1430*/  LDSM.16.M88.4 R68, [R32] ;  /* 0x000000002044783b */ /* 0x000fe20000000200 */
[C---:B---3--:R-:W-:Y:S03]  /*1440*/  HMMA.16816.F32.BF16 R108, R36.reuse, R88, RZ ;  /* 0x00000058246c723c */ /* 0x048fe600000418ff */
[----:B------:R-:W-:Y:S05]  /*1450*/  LDSM.16.M88.4 R92, [R30] ;  /* 0x000000001e5c783b */ /* 0x000fea0000000200 */
[----:B----4-:R-:W-:Y:S08]  /*1460*/  HMMA.16816.F32.BF16 R36, R36, R76, RZ ;  /* 0x0000004c2424723c */ /* 0x010ff000000418ff */
[C---:B------:R-:W-:Y:S08]  /*1470*/  HMMA.16816.F32.BF16 R112, R48.reuse, R138, R112 ;  /* 0x0000008a3070723c */ /* 0x040ff00000041870 */
[C---:B------:R-:W-:Y:S08]  /*1480*/  HMMA.16816.F32.BF16 R104, R48.reuse, R122, R104 ;  /* 0x0000007a3068723c */ /* 0x040ff00000041868 */
[C---:B------:R-:W-:Y:S08]  /*1490*/  HMMA.16816.F32.BF16 R108, R48.reuse, R90, R108 ;  /* 0x0000005a306c723c */ /* 0x040ff0000004186c */
[----:B------:R-:W-:Y:S01]  /*14a0*/  HMMA.16816.F32.BF16 R48, R48, R78, R36 ;  /* 0x0000004e3030723c */ /* 0x000fe20000041824 */
[----:B------:R-:W1:Y:S07]  /*14b0*/  LDSM.16.M88.4 R36, [R34] ;  /* 0x000000002224783b */ /* 0x000e6e0000000200 */
[C---:B------:R-:W-:Y:S08]  /*14c0*/  HMMA.16816.F32.BF16 R72, R40.reuse, R136, RZ ;  /* 0x000000882848723c */ /* 0x040ff000000418ff */
[C---:B------:R-:W-:Y:S08]  /*14d0*/  HMMA.16816.F32.BF16 R80, R40.reuse, R120, RZ ;  /* 0x000000782850723c */ /* 0x040ff000000418ff */
[C---:B------:R-:W-:Y:S08]  /*14e0*/  HMMA.16816.F32.BF16 R60, R40.reuse, R88, RZ ;  /* 0x00000058283c723c */ /* 0x040ff000000418ff */
[----:B------:R-:W-:Y:S08]  /*14f0*/  HMMA.16816.F32.BF16 R40, R40, R76, RZ ;  /* 0x0000004c2828723c */ /* 0x000ff000000418ff */
[C---:B------:R-:W-:Y:S08]  /*1500*/  HMMA.16816.F32.BF16 R64, R44.reuse, R136, RZ ;  /* 0x000000882c40723c */ /* 0x040ff000000418ff */
[C---:B------:R-:W-:Y:S08]  /*1510*/  HMMA.16816.F32.BF16 R96, R44.reuse, R120, RZ ;  /* 0x000000782c60723c */ /* 0x040ff000000418ff */
[C---:B------:R-:W-:Y:S08]  /*1520*/  HMMA.16816.F32.BF16 R116, R44.reuse, R88, RZ ;  /* 0x000000582c74723c */ /* 0x040ff000000418ff */
[----:B------:R-:W-:Y:S08]  /*1530*/  HMMA.16816.F32.BF16 R44, R44, R76, RZ ;  /* 0x0000004c2c2c723c */ /* 0x000ff000000418ff */
[C---:B------:R-:W-:Y:S08]  /*1540*/  HMMA.16816.F32.BF16 R72, R52.reuse, R138, R72 ;  /* 0x0000008a3448723c */ /* 0x040ff00000041848 */
[C---:B------:R-:W-:Y:S08]  /*1550*/  HMMA.16816.F32.BF16 R80, R52.reuse, R122, R80 ;  /* 0x0000007a3450723c */ /* 0x040ff00000041850 */
[C---:B------:R-:W-:Y:S08]  /*1560*/  HMMA.16816.F32.BF16 R60, R52.reuse, R90, R60 ;  /* 0x0000005a343c723c */ /* 0x040ff0000004183c */
[----:B------:R-:W-:Y:S01]  /*1570*/  HMMA.16816.F32.BF16 R52, R52, R78, R40 ;  /* 0x0000004e3434723c */ /* 0x000fe20000041828 */
[----:B------:R-:W2:Y:S07]  /*1580*/  LDSM.16.M88.4 R40, [R24] ;  /* 0x000000001828783b */ /* 0x000eae0000000200 */
[C---:B-1----:R-:W-:Y:S08]  /*1590*/  HMMA.16816.F32.BF16 R64, R36.reuse, R138, R64 ;  /* 0x0000008a2440723c */ /* 0x042ff00000041840 */
        /* <DEDUP_REMOVED lines=8> */
[C---:B--2---:R-:W-:Y:S08]  /*1620*/  HMMA.16816.F32.BF16 R72, R40.reuse, R144, R72 ;  /* 0x000000902848723c */ /* 0x044ff00000041848 */
[C---:B------:R-:W-:Y:S08]  /*1630*/  HMMA.16816.F32.BF16 R80, R40.reuse, R132, R80 ;  /* 0x000000842850723c */ /* 0x040ff00000041850 */
[C---:B------:R-:W-:Y:S08]  /*1640*/  HMMA.16816.F32.BF16 R60, R40.reuse, R100, R60 ;  /* 0x00000064283c723c */ /* 0x040ff0000004183c */
[----:B------:R-:W-:Y:S07]  /*1650*/  HMMA.16816.F32.BF16 R52, R40, R56, R52 ;  /* 0x000000382834723c */ /* 0x000fee0000041834 */
[----:B------:R-:W-:Y:S01]  /*1660*/  LOP3.LUT R41, R160, 0x30, R11, 0xf8, !PT ;  /* 0x00000030a0297812 */ /* 0x000fe200078ef80b */
[----:B------:R-:W-:Y:S01]  /*1670*/  HMMA.16816.F32.BF16 R112, R68, R144, R112 ;  /* 0x000000904470723c */ /* 0x000fe20000041870 */
[----:B------:R-:W-:-:S02]  /*1680*/  LOP3.LUT R40, R6, 0x7, RZ, 0xc0, !PT ;  /* 0x0000000706287812 */ /* 0x000fc400078ec0ff */
[----:B------:R-:W-:-:S03]  /*1690*/  LOP3.LUT R162, R41, 0x30, R162, 0x1e, !PT ;  /* 0x0000003029a27812 */ /* 0x000fc600078e1ea2 */
[----:B------:R-:W-:Y:S01]  /*16a0*/  IMAD.WIDE.U32 R40, R40, 0x10, RZ ;  /* 0x0000001028287825 */ /* 0x000fe200078e00ff */
[C---:B------:R-:W-:Y:S01]  /*16b0*/  LOP3.LUT R42, R162.reuse, R149, RZ, 0xfc, !PT ;  /* 0x00000095a22a7212 */ /* 0x040fe200078efcff */
[C---:B------:R-:W-:Y:S01]  /*16c0*/  HMMA.16816.F32.BF16 R104, R68.reuse, R132, R104 ;  /* 0x000000844468723c */ /* 0x040fe20000041868 */
[----:B------:R-:W-:Y:S01]  /*16d0*/  LOP3.LUT R43, R162, R13, RZ, 0xfc, !PT ;  /* 0x0000000da22b7212 */ /* 0x000fe200078efcff */
[----:B------:R-:W-:Y:S01]  /*16e0*/  IMAD.WIDE R12, R12, 0x2, RZ ;  /* 0x000000020c0c7825 */ /* 0x000fe200078e02ff */
[C---:B------:R-:W-:Y:S02]  /*16f0*/  LOP3.LUT R35, R162.reuse, R35, RZ, 0xfc, !PT ;  /* 0x00000023a2237212 */ /* 0x040fe400078efcff */
[----:B------:R-:W-:Y:S01]  /*1700*/  LOP3.LUT R162, R162, R31, RZ, 0xfc, !PT ;  /* 0x0000001fa2a27212 */ /* 0x000fe200078efcff */
[----:B------:R-:W-:Y:S01]  /*1710*/  IMAD.WIDE R148, R148, 0x2, RZ ;  /* 0x0000000294947825 */ /* 0x000fe200078e02ff */
[----:B------:R-:W-:Y:S01]  /*1720*/  LOP3.LUT R31, R40, R158, RZ, 0xfc, !PT ;  /* 0x0000009e281f7212 */ /* 0x000fe200078efcff */
[----:B------:R-:W-:Y:S01]  /*1730*/  HMMA.16816.F32.BF16 R108, R68, R100, R108 ;  /* 0x00000064446c723c */ /* 0x000fe2000004186c */
[----:B------:R-:W-:-:S02]  /*1740*/  LOP3.LUT R158, R41, R159, RZ, 0xfc, !PT ;  /* 0x0000009f299e7212 */ /* 0x000fc400078efcff */
[C---:B------:R-:W-:Y:S02]  /*1750*/  LOP3.LUT R152, R40.reuse, R152, RZ, 0xfc, !PT ;  /* 0x0000009828987212 */ /* 0x040fe400078efcff */
[----:B------:R-:W-:Y:S02]  /*1760*/  LOP3.LUT R150, R40, R150, RZ, 0xfc, !PT ;  /* 0x0000009628967212 */ /* 0x000fe400078efcff */
[C---:B------:R-:W-:Y:S01]  /*1770*/  LOP3.LUT R153, R41.reuse, R153, RZ, 0xfc, !PT ;  /* 0x0000009929997212 */ /* 0x040fe200078efcff */
[----:B------:R-:W-:Y:S01]  /*1780*/  HMMA.16816.F32.BF16 R48, R68, R56, R48 ;  /* 0x000000384430723c */ /* 0x000fe20000041830 */
[----:B------:R-:W-:Y:S02]  /*1790*/  LOP3.LUT R151, R41, R151, RZ, 0xfc, !PT ;  /* 0x0000009729977212 */ /* 0x000fe400078efcff */
[----:B------:R-:W-:Y:S02]  /*17a0*/  IADD3 R152, P1, R152, c[0x0][0x160], RZ ;  /* 0x0000580098987a10 */ /* 0x000fe40007f3e0ff */
[----:B------:R-:W-:-:S02]  /*17b0*/  IADD3 R150, P2, R150, c[0x0][0x160], RZ ;  /* 0x0000580096967a10 */ /* 0x000fc40007f5e0ff */
[C---:B------:R-:W-:Y:S01]  /*17c0*/  LOP3.LUT R69, R40.reuse, R156, RZ, 0xfc, !PT ;  /* 0x0000009c28457212 */ /* 0x040fe200078efcff */
[C---:B-1----:R-:W-:Y:S01]  /*17d0*/  HMMA.16816.F32.BF16 R64, R36.reuse, R144, R64 ;  /* 0x000000902440723c */ /* 0x042fe20000041840 */
[----:B------:R-:W-:Y:S01]  /*17e0*/  IADD3 R156, P0, R31, c[0x0][0x168], RZ ;  /* 0x00005a001f9c7a10 */ /* 0x000fe20007f1e0ff */
[----:B------:R-:W-:Y:S01]  /*17f0*/  IMAD.SHL.U32 R31, R43, 0x2, RZ ;  /* 0x000000022b1f7824 */ /* 0x000fe200078e00ff */
[----:B------:R-:W-:Y:S02]  /*1800*/  LOP3.LUT R70, R41, R157, RZ, 0xfc, !PT ;  /* 0x0000009d29467212 */ /* 0x000fe400078efcff */
[----:B------:R-:W-:Y:S02]  /*1810*/  LOP3.LUT R68, R40, R154, RZ, 0xfc, !PT ;  /* 0x0000009a28447212 */ /* 0x000fe400078efcff */
[----:B------:R-:W-:Y:S01]  /*1820*/  IADD3.X R157, R158, c[0x0][0x16c], RZ, P0, !PT ;  /* 0x00005b009e9d7a10 */ /* 0x000fe200007fe4ff */
[----:B------:R-:W-:Y:S01]  /*1830*/  HMMA.16816.F32.BF16 R96, R36, R132, R96 ;  /* 0x000000842460723c */ /* 0x000fe20000041860 */
[----:B------:R-:W-:-:S02]  /*1840*/  IADD3 R154, P0, R69, c[0x0][0x160], RZ ;  /* 0x00005800459a7a10 */ /* 0x000fc40007f1e0ff */
[C---:B------:R-:W-:Y:S01]  /*1850*/  LOP3.LUT R163, R40.reuse, R12, RZ, 0xfc, !PT ;  /* 0x0000000c28a37212 */ /* 0x040fe200078efcff */
[----:B------:R-:W-:Y:S01]  /*1860*/  IMAD.SHL.U32 R12, R35, 0x2, RZ ;  /* 0x00000002230c7824 */ /* 0x000fe200078e00ff */
[----:B------:R-:W-:Y:S02]  /*1870*/  LOP3.LUT R160, R40, R148, RZ, 0xfc, !PT ;  /* 0x0000009428a07212 */ /* 0x000fe400078efcff */
[----:B------:R-:W-:Y:S01]  /*1880*/  IADD3.X R153, R153, c[0x0][0x164], RZ, P1, !PT ;  /* 0x0000590099997a10 */ /* 0x000fe20000ffe4ff */
[----:B------:R-:W-:Y:S01]  /*1890*/  HMMA.16816.F32.BF16 R116, R36, R100, R116 ;  /* 0x000000642474723c */ /* 0x000fe20000041874 */
[----:B------:R-:W-:Y:S02]  /*18a0*/  IADD3.X R151, R151, c[0x0][0x164], RZ, P2, !PT ;  /* 0x0000590097977a10 */ /* 0x000fe400017fe4ff */
[----:B------:R-:W-:Y:S02]  /*18b0*/  IADD3 R148, P3, R68, c[0x0][0x160], RZ ;  /* 0x0000580044947a10 */ /* 0x000fe40007f7e0ff */
[----:B------:R-:W-:-:S03]  /*18c0*/  IADD3 R160, P1, R160, c[0x0][0x168], RZ ;  /* 0x00005a00a0a07a10 */ /* 0x000fc60007f3e0ff */
[----:B------:R-:W-:Y:S07]  /*18d0*/  HMMA.16816.F32.BF16 R44, R36, R56, R44 ;  /* 0x00000038242c723c */ /* 0x000fee000004182c */
[----:B------:R-:W-:Y:S01]  /*18e0*/  IMAD.WIDE R36, R8, 0x2, RZ ;  /* 0x0000000208247825 */ /* 0x000fe200078e02ff */
[----:B------:R-:W-:Y:S03]  /*18f0*/  HMMA.16816.F32.BF16 R76, R92, R78, R84 ;  /* 0x0000004e5c4c723c */ /* 0x000fe60000041854 */
[----:B------:R-:W-:Y:S01]  /*1900*/  IMAD.SHL.U32 R8, R162, 0x2, RZ ;  /* 0x00000002a2087824 */ /* 0x000fe200078e00ff */
[----:B------:R-:W-:-:S03]  /*1910*/  LOP3.LUT R159, R40, R36, RZ, 0xfc, !PT ;  /* 0x00000024289f7212 */ /* 0x000fc600078efcff */
[C---:B------:R-:W-:Y:S01]  /*1920*/  LOP3.LUT R84, R41.reuse, R155, RZ, 0xfc, !PT ;  /* 0x0000009b29547212 */ /* 0x040fe200078efcff */
[C---:B------:R-:W-:Y:S01]  /*1930*/  HMMA.16816.F32.BF16 R136, R92.reuse, R138, R140 ;  /* 0x0000008a5c88723c */ /* 0x040fe2000004188c */
[C---:B------:R-:W-:Y:S01]  /*1940*/  LOP3.LUT R87, R41.reuse, R13, RZ, 0xfc, !PT ;  /* 0x0000000d29577212 */ /* 0x040fe200078efcff */
[----:B------:R-:W-:Y:S01]  /*1950*/  IMAD.SHL.U32 R13, R42, 0x2, RZ ;  /* 0x000000022a0d7824 */ /* 0x000fe200078e00ff */
[C---:B------:R-:W-:Y:S02]  /*1960*/  LOP3.LUT R86, R41.reuse, R149, RZ, 0xfc, !PT ;  /* 0x0000009529567212 */ /* 0x040fe400078efcff */
[----:B------:R-:W-:Y:S02]  /*1970*/  LOP3.LUT R85, R41, R37, RZ, 0xfc, !PT ;  /* 0x0000002529557212 */ /* 0x000fe400078efcff */
[----:B------:R-:W-:Y:S01]  /*1980*/  IADD3.X R155, R70, c[0x0][0x164], RZ, P0, !PT ;  /* 0x00005900469b7a10 */ /* 0x000fe200007fe4ff */
[----:B------:R-:W-:Y:S01]  /*1990*/  HMMA.16816.F32.BF16 R120, R92, R122, R128 ;  /* 0x0000007a5c78723c */ /* 0x000fe20000041880 */
[----:B------:R-:W-:Y:S01]  /*19a0*/  IADD3 R162, P0, R163, c[0x0][0x168], RZ ;  /* 0x00005a00a3a27a10 */ /* 0x000fe20007f1e0ff */
[----:B------:R-:W1:Y:S01]  /*19b0*/  LDSM.16.M88.4 R68, [R13] ;  /* 0x000000000d44783b */ /* 0x000e620000000200 */
[----:B------:R-:W-:-:S02]  /*19c0*/  IADD3 R158, P2, R159, c[0x0][0x168], RZ ;  /* 0x00005a009f9e7a10 */ /* 0x000fc40007f5e0ff */
[----:B------:R-:W-:Y:S01]  /*19d0*/  IADD3.X R149, R84, c[0x0][0x164], RZ, P3, !PT ;  /* 0x0000590054957a10 */ /* 0x000fe20001ffe4ff */
[----:B------:R-:W-:Y:S01]  /*19e0*/  LDSM.16.M88.4 R40, [R31] ;  /* 0x000000001f28783b */ /* 0x000fe20000000200 */
[----:B------:R-:W-:Y:S01]  /*19f0*/  IADD3.X R163, R87, c[0x0][0x16c], RZ, P0, !PT ;  /* 0x00005b0057a37a10 */ /* 0x000fe200007fe4ff */
[----:B------:R-:W-:Y:S01]  /*1a00*/  HMMA.16816.F32.BF16 R88, R92, R90, R124 ;  /* 0x0000005a5c58723c */ /* 0x000fe2000004187c */
[----:B------:R-:W-:Y:S01]  /*1a10*/  IADD3.X R161, R86, c[0x0][0x16c], RZ, P1, !PT ;  /* 0x00005b0056a17a10 */ /* 0x000fe20000ffe4ff */
[----:B------:R-:W2:Y:S01]  /*1a20*/  LDSM.16.M88.4 R92, [R2] ;  /* 0x00000000025c783b */ /* 0x000ea20000000200 */
[----:B------:R-:W-:-:S03]  /*1a30*/  IADD3.X R159, R85, c[0x0][0x16c], RZ, P2, !PT ;  /* 0x00005b00559f7a10 */ /* 0x000fc600017fe4ff */
[----:B------:R-:W3:Y:S04]  /*1a40*/  LDSM.16.M88.4 R36, [R12] ;  /* 0x000000000c24783b */ /* 0x000ee80000000200 */
[----:B------:R-:W4:Y:S04]  /*1a50*/  LDSM.16.M88.4 R84, [R8] ;  /* 0x000000000854783b */ /* 0x000f280000000200 */
[----:B------:R-:W-:Y:S01]  /*1a60*/  BAR.SYNC.DEFER_BLOCKING 0x0 ;  /* 0x0000000000007b1d */ /* 0x000fe20000010000 */
[----:B-1----:R-:W-:Y:S05]  /*1a70*/  HMMA.16816.F32.BF16 R112, R68, R146, R112 ;  /* 0x000000924470723c */ /* 0x002fea0000041870 */
[----:B------:R-:W-:Y:S01]  /*1a80*/  @!PT LDS RZ, [RZ] ;  /* 0x00000000fffff984 */ /* 0x000fe20000000800 */
[----:B------:R-:W-:Y:S01]  /*1a90*/  @!PT LDS RZ, [RZ] ;  /* 0x00000000fffff984 */ /* 0x000fe20000000800 */
[----:B------:R-:W-:Y:S01]  /*1aa0*/  @!PT LDS RZ, [RZ] ;  /* 0x00000000fffff984 */ /* 0x000fe20000000800 */
[----:B------:R1:W-:Y:S04]  /*1ab0*/  LDGSTS.E.BYPASS.128 [R21], [R148.64+0x200] ;  /* 0x0000020094157fae */ /* 0x0003e8000b901c44 */
[----:B------:R1:W-:Y:S01]  /*1ac0*/  LDGSTS.E.BYPASS.128 [R21+0x1000], [R150.64+0x200] ;  /* 0x0100020096157fae */ /* 0x0003e2000b901c44 */
[C---:B--2---:R-:W-:Y:S03]  /*1ad0*/  HMMA.16816.F32.BF16 R88, R92.reuse, R100, R88 ;  /* 0x000000645c58723c */ /* 0x044fe60000041858 */
[----:B------:R1:W-:Y:S04]  /*1ae0*/  LDGSTS.E.BYPASS.128 [R21+0x2000], [R152.64+0x200] ;  /* 0x0200020098157fae */ /* 0x0003e8000b901c44 */
[----:B------:R1:W-:Y:S01]  /*1af0*/  LDGSTS.E.BYPASS.128 [R21+0x3000], [R154.64+0x200] ;  /* 0x030002009a157fae */ /* 0x0003e2000b901c44 */
[C---:B------:R-:W-:Y:S03]  /*1b00*/  HMMA.16816.F32.BF16 R136, R92.reuse, R144, R136 ;  /* 0x000000905c88723c */ /* 0x040fe60000041888 */
[----:B------:R-:W0:Y:S04]  /*1b10*/  LDGDEPBAR ;  /* 0x00000000000079af */ /* 0x000e280000000000 */
[----:B------:R1:W-:Y:S01]  /*1b20*/  LDGSTS.E.BYPASS.128 [R21+0x10000], [R156.64+0x200] ;  /* 0x100002009c157fae */ /* 0x0003e2000b901c44 */
[C---:B------:R-:W-:Y:S03]  /*1b30*/  HMMA.16816.F32.BF16 R120, R92.reuse, R132, R120 ;  /* 0x000000845c78723c */ /* 0x040fe60000041878 */
[----:B------:R1:W-:Y:S04]  /*1b40*/  LDGSTS.E.BYPASS.128 [R21+0x11000], [R158.64+0x200] ;  /* 0x110002009e157fae */ /* 0x0003e8000b901c44 */
[----:B------:R1:W-:Y:S01]  /*1b50*/  LDGSTS.E.BYPASS.128 [R21+0x12000], [R160.64+0x200] ;  /* 0x12000200a0157fae */ /* 0x0003e2000b901c44 */
[----:B------:R-:W-:Y:S03]  /*1b60*/  HMMA.16816.F32.BF16 R76, R92, R56, R76 ;  /* 0x000000385c4c723c */ /* 0x000fe6000004184c */
[----:B------:R1:W-:Y:S04]  /*1b70*/  LDGSTS.E.BYPASS.128 [R21+0x13000], [R162.64+0x200] ;  /* 0x13000200a2157fae */ /* 0x0003e8000b901c44 */
[----:B------:R-:W0:Y:S01]  /*1b80*/  LDGDEPBAR ;  /* 0x00000000000079af */ /* 0x000e220000000000 */
[C---:B------:R-:W-:Y:S08]  /*1b90*/  HMMA.16816.F32.BF16 R104, R68.reuse, R134, R104 ;  /* 0x000000864468723c */ /* 0x040ff00000041868 */
[C---:B------:R-:W-:Y:S08]  /*1ba0*/  HMMA.16816.F32.BF16 R108, R68.reuse, R102, R108 ;  /* 0x00000066446c723c */ /* 0x040ff0000004186c */
[----:B------:R-:W-:Y:S01]  /*1bb0*/  HMMA.16816.F32.BF16 R48, R68, R58, R48 ;  /* 0x0000003a4430723c */ /* 0x000fe20000041830 */
[----:B------:R-:W-:-:S04]  /*1bc0*/  DEPBAR.LE SB0, 0x6 ;  /* 0x000081800000791a */ /* 0x000fc80000000000 */
[----:B------:R-:W-:Y:S03]  /*1bd0*/  BAR.SYNC.DEFER_BLOCKING 0x0 ;  /* 0x0000000000007b1d */ /* 0x000fe60000010000 */
[C---:B------:R-:W-:Y:S08]  /*1be0*/  HMMA.16816.F32.BF16 R72, R40.reuse, R146, R72 ;  /* 0x000000922848723c */ /* 0x040ff00000041848 */
[C---:B------:R-:W-:Y:S08]  /*1bf0*/  HMMA.16816.F32.BF16 R80, R40.reuse, R134, R80 ;  /* 0x000000862850723c */ /* 0x040ff00000041850 */
[C---:B------:R-:W-:Y:S01]  /*1c00*/  HMMA.16816.F32.BF16 R60, R40.reuse, R102, R60 ;  /* 0x00000066283c723c */ /* 0x040fe2000004183c */
[----:B------:R-:W-:Y:S07]  /*1c10*/  LDSM.16.M88.4 R128, [R29+0x14000] ;  /* 0x014000001d80783b */ /* 0x000fee0000000200 */
[----:B------:R-:W-:Y:S01]  /*1c20*/  HMMA.16816.F32.BF16 R52, R40, R58, R52 ;  /* 0x0000003a2834723c */ /* 0x000fe20000041834 */
[----:B------:R-:W2:Y:S04]  /*1c30*/  LDSM.16.M88.4 R40, [R27+0x4000] ;  /* 0x004000001b28783b */ /* 0x000ea80000000200 */
[----:B------:R-:W1:Y:S03]  /*1c40*/  LDSM.16.M88.4 R92, [R16+0x14000] ;  /* 0x01400000105c783b */ /* 0x000e660000000200 */
[C---:B---3--:R-:W-:Y:S01]  /*1c50*/  HMMA.16816.F32.BF16 R64, R36.reuse, R146, R64 ;  /* 0x000000922440723c */ /* 0x048fe20000041840 */
[----:B------:R-:W3:Y:S04]  /*1c60*/  LDSM.16.M88.4 R124, [R33+0x14000] ;  /* 0x01400000217c783b */ /* 0x000ee80000000200 */
[----:B------:R-:W1:Y:S03]  /*1c70*/  LDSM.16.M88.4 R68, [R22+0x14000] ;  /* 0x014000001644783b */ /* 0x000e660000000200 */
[C---:B------:R-:W-:Y:S01]  /*1c80*/  HMMA.16816.F32.BF16 R96, R36.reuse, R134, R96 ;  /* 0x000000862460723c */ /* 0x040fe20000041860 */
[----:B------:R-:W-:Y:S07]  /*1c90*/  LDSM.16.M88.4 R140, [R26+0x14000] ;  /* 0x014000001a8c783b */ /* 0x000fee0000000200 */
[C---:B------:R-:W-:Y:S08]  /*1ca0*/  HMMA.16816.F32.BF16 R116, R36.reuse, R102, R116 ;  /* 0x000000662474723c */ /* 0x040ff00000041874 */
[----:B------:R-:W-:Y:S01]  /*1cb0*/  HMMA.16816.F32.BF16 R44, R36, R58, R44 ;  /* 0x0000003a242c723c */ /* 0x000fe2000004182c */
[----:B------:R-:W3:Y:S07]  /*1cc0*/  LDSM.16.M88.4 R36, [R20+0x4000] ;  /* 0x004000001424783b */ /* 0x000eee0000000200 */
[C---:B----4-:R-:W-:Y:S01]  /*1cd0*/  HMMA.16816.F32.BF16 R88, R84.reuse, R102, R88 ;  /* 0x000000665458723c */ /* 0x050fe20000041858 */
[----:B------:R-:W4:Y:S07]  /*1ce0*/  LDSM.16.M88.4 R100, [R19+0x4000] ;  /* 0x004000001364783b */ /* 0x000f2e0000000200 */
[C---:B------:R-:W-:Y:S01]  /*1cf0*/  HMMA.16816.F32.BF16 R144, R84.reuse, R146, R136 ;  /* 0x000000925490723c */ /* 0x040fe20000041888 */
[----:B------:R-:W-:Y:S07]  /*1d00*/  LDSM.16.M88.4 R136, [R14+0x14000] ;  /* 0x014000000e88783b */ /* 0x000fee0000000200 */
[----:B------:R-:W-:Y:S01]  /*1d10*/  HMMA.16816.F32.BF16 R132, R84, R134, R120 ;  /* 0x000000865484723c */ /* 0x000fe20000041878 */
[----:B------:R-:W-:Y:S07]  /*1d20*/  LDSM.16.M88.4 R120, [R30+0x4000] ;  /* 0x004000001e78783b */ /* 0x000fee0000000200 */
[C---:B--2---:R-:W-:Y:S08]  /*1d30*/  HMMA.16816.F32.BF16 R112, R40.reuse, R128, R112 ;  /* 0x000000802870723c */ /* 0x044ff00000041870 */
[C---:B-1----:R-:W-:Y:S08]  /*1d40*/  HMMA.16816.F32.BF16 R104, R40.reuse, R92, R104 ;  /* 0x0000005c2868723c */ /* 0x042ff00000041868 */
[C---:B---3--:R-:W-:Y:S08]  /*1d50*/  HMMA.16816.F32.BF16 R108, R40.reuse, R124, R108 ;  /* 0x0000007c286c723c */ /* 0x048ff0000004186c */
[----:B------:R-:W-:Y:S01]  /*1d60*/  HMMA.16816.F32.BF16 R48, R40, R68, R48 ;  /* 0x000000442830723c */ /* 0x000fe20000041830 */
[----:B------:R-:W1:Y:S07]  /*1d70*/  LDSM.16.M88.4 R40, [R15+0x4000] ;  /* 0x004000000f28783b */ /* 0x000e6e0000000200 */
[C---:B------:R-:W-:Y:S08]  /*1d80*/  HMMA.16816.F32.BF16 R72, R36.reuse, R128, R72 ;  /* 0x000000802448723c */ /* 0x040ff00000041848 */
[C---:B------:R-:W-:Y:S08]  /*1d90*/  HMMA.16816.F32.BF16 R80, R36.reuse, R92, R80 ;  /* 0x0000005c2450723c */ /* 0x040ff00000041850 */
[C---:B------:R-:W-:Y:S08]  /*1da0*/  HMMA.16816.F32.BF16 R60, R36.reuse, R124, R60 ;  /* 0x0000007c243c723c */ /* 0x040ff0000004183c */
[----:B------:R-:W-:Y:S01]  /*1db0*/  HMMA.16816.F32.BF16 R52, R36, R68, R52 ;  /* 0x000000442434723c */ /* 0x000fe20000041834 */
[----:B------:R-:W2:Y:S07]  /*1dc0*/  LDSM.16.M88.4 R36, [R34+0x4000] ;  /* 0x004000002224783b */ /* 0x000eae0000000200 */
[----:B------:R-:W-:Y:S01]  /*1dd0*/  HMMA.16816.F32.BF16 R84, R84, R58, R76 ;  /* 0x0000003a5454723c */ /* 0x000fe2000004184c */
[----:B------:R-:W3:Y:S04]  /*1de0*/  LDSM.16.M88.4 R76, [R18+0x4000] ;  /* 0x00400000124c783b */ /* 0x000ee80000000200 */
[----:B------:R-:W2:Y:S03]  /*1df0*/  LDSM.16.M88.4 R56, [R28+0x4000] ;  /* 0x004000001c38783b */ /* 0x000ea60000000200 */
[C---:B----4-:R-:W-:Y:S08]  /*1e00*/  HMMA.16816.F32.BF16 R64, R100.reuse, R128, R64 ;  /* 0x000000806440723c */ /* 0x050ff00000041840 */
[C---:B------:R-:W-:Y:S08]  /*1e10*/  HMMA.16816.F32.BF16 R96, R100.reuse, R92, R96 ;  /* 0x0000005c6460723c */ /* 0x040ff00000041860 */
[C---:B------:R-:W-:Y:S08]  /*1e20*/  HMMA.16816.F32.BF16 R116, R100.reuse, R124, R116 ;  /* 0x0000007c6474723c */ /* 0x040ff00000041874 */
[----:B------:R-:W-:Y:S01]  /*1e30*/  HMMA.16816.F32.BF16 R44, R100, R68, R44 ;  /* 0x00000044642c723c */ /* 0x000fe2000004182c */
[----:B------:R-:W-:Y:S07]  /*1e40*/  LDSM.16.M88.4 R100, [R5+0x14000] ;  /* 0x014000000564783b */ /* 0x000fee0000000200 */
[C---:B-1----:R-:W-:Y:S08]  /*1e50*/  HMMA.16816.F32.BF16 R72, R40.reuse, R130, R72 ;  /* 0x000000822848723c */ /* 0x042ff00000041848 */
[C---:B------:R-:W-:Y:S08]  /*1e60*/  HMMA.16816.F32.BF16 R80, R40.reuse, R94, R80 ;  /* 0x0000005e2850723c */ /* 0x040ff00000041850 */
[----:B------:R-:W-:Y:S08]  /*1e70*/  HMMA.16816.F32.BF16 R60, R40, R126, R60 ;  /* 0x0000007e283c723c */ /* 0x000ff0000004183c */
[C---:B--2---:R-:W-:Y:S08]  /*1e80*/  HMMA.16816.F32.BF16 R64, R36.reuse, R130, R64 ;  /* 0x000000822440723c */ /* 0x044ff00000041840 */
[C---:B------:R-:W-:Y:S08]  /*1e90*/  HMMA.16816.F32.BF16 R96, R36.reuse, R94, R96 ;  /* 0x0000005e2460723c */ /* 0x040ff00000041860 */
[----:B------:R-:W-:Y:S08]  /*1ea0*/  HMMA.16816.F32.BF16 R116, R36, R126, R116 ;  /* 0x0000007e2474723c */ /* 0x000ff00000041874 */
[C---:B---3--:R-:W-:Y:S08]  /*1eb0*/  HMMA.16816.F32.BF16 R144, R76.reuse, R128, R144 ;  /* 0x000000804c90723c */ /* 0x048ff00000041890 */
[C---:B------:R-:W-:Y:S08]  /*1ec0*/  HMMA.16816.F32.BF16 R132, R76.reuse, R92, R132 ;  /* 0x0000005c4c84723c */ /* 0x040ff00000041884 */
[C---:B------:R-:W-:Y:S08]  /*1ed0*/  HMMA.16816.F32.BF16 R88, R76.reuse, R124, R88 ;  /* 0x0000007c4c58723c */ /* 0x040ff00000041858 */
[----:B------:R-:W-:Y:S01]  /*1ee0*/  HMMA.16816.F32.BF16 R84, R76, R68, R84 ;  /* 0x000000444c54723c */ /* 0x000fe20000041854 */
[----:B------:R-:W-:Y:S07]  /*1ef0*/  LDSM.16.M88.4 R76, [R25+0x14000] ;  /* 0x01400000194c783b */ /* 0x000fee0000000200 */
[C---:B------:R-:W-:Y:S08]  /*1f00*/  HMMA.16816.F32.BF16 R112, R56.reuse, R130, R112 ;  /* 0x000000823870723c */ /* 0x040ff00000041870 */
[C---:B------:R-:W-:Y:S08]  /*1f10*/  HMMA.16816.F32.BF16 R104, R56.reuse, R94, R104 ;  /* 0x0000005e3868723c */ /* 0x040ff00000041868 */
[C---:B------:R-:W-:Y:S08]  /*1f20*/  HMMA.16816.F32.BF16 R108, R56.reuse, R126, R108 ;  /* 0x0000007e386c723c */ /* 0x040ff0000004186c */
[-C--:B------:R-:W-:Y:S01]  /*1f30*/  HMMA.16816.F32.BF16 R48, R56, R70.reuse, R48 ;  /* 0x000000463830723c */ /* 0x080fe20000041830 */
[----:B------:R-:W1:Y:S07]  /*1f40*/  LDSM.16.M88.4 R56, [R32+0x4000] ;  /* 0x004000002038783b */ /* 0x000e6e0000000200 */
[-C--:B------:R-:W-:Y:S01]  /*1f50*/  HMMA.16816.F32.BF16 R40, R40, R70.reuse, R52 ;  /* 0x000000462828723c */ /* 0x080fe20000041834 */
[----:B------:R-:W2:Y:S07]  /*1f60*/  LDSM.16.M88.4 R52, [R24+0x4000] ;  /* 0x004000001834783b */ /* 0x000eae0000000200 */
[----:B------:R-:W-:Y:S01]  /*1f70*/  HMMA.16816.F32.BF16 R36, R36, R70, R44 ;  /* 0x000000462424723c */ /* 0x000fe2000004182c */
[----:B------:R-:W3:Y:S07]  /*1f80*/  LDSM.16.M88.4 R44, [R23+0x4000] ;  /* 0x00400000172c783b */ /* 0x000eee0000000200 */
[C---:B------:R-:W-:Y:S08]  /*1f90*/  HMMA.16816.F32.BF16 R128, R120.reuse, R130, R144 ;  /* 0x000000827880723c */ /* 0x040ff00000041890 */
[C---:B------:R-:W-:Y:S08]  /*1fa0*/  HMMA.16816.F32.BF16 R92, R120.reuse, R94, R132 ;  /* 0x0000005e785c723c */ /* 0x040ff00000041884 */
[C---:B------:R-:W-:Y:S08]  /*1fb0*/  HMMA.16816.F32.BF16 R88, R120.reuse, R126, R88 ;  /* 0x0000007e7858723c */ /* 0x040ff00000041858 */
[----:B------:R-:W-:Y:S01]  /*1fc0*/  HMMA.16816.F32.BF16 R68, R120, R70, R84 ;  /* 0x000000467844723c */ /* 0x000fe20000041854 */
[----:B------:R-:W4:Y:S04]  /*1fd0*/  LDSM.16.M88.4 R120, [R2+0x4000] ;  /* 0x004000000278783b */ /* 0x000f280000000200 */
[----:B------:R-:W-:Y:S03]  /*1fe0*/  LDSM.16.M88.4 R84, [R8+0x4000] ;  /* 0x004000000854783b */ /* 0x000fe60000000200 */
[C---:B-1----:R-:W-:Y:S08]  /*1ff0*/  HMMA.16816.F32.BF16 R112, R56.reuse, R140, R112 ;  /* 0x0000008c3870723c */ /* 0x042ff00000041870 */
[C---:B------:R-:W-:Y:S08]  /*2000*/  HMMA.16816.F32.BF16 R104, R56.reuse, R136, R104 ;  /* 0x000000883868723c */ /* 0x040ff00000041868 */
[C---:B------:R-:W-:Y:S08]  /*2010*/  HMMA.16816.F32.BF16 R108, R56.reuse, R100, R108 ;  /* 0x00000064386c723c */ /* 0x040ff0000004186c */
[----:B------:R-:W-:Y:S01]  /*2020*/  HMMA.16816.F32.BF16 R48, R56, R76, R48 ;  /* 0x0000004c3830723c */ /* 0x000fe20000041830 */
[----:B------:R-:W1:Y:S07]  /*2030*/  LDSM.16.M88.4 R56, [R13+0x4000] ;  /* 0x004000000d38783b */ /* 0x000e6e0000000200 */
[C---:B--2---:R-:W-:Y:S08]  /*2040*/  HMMA.16816.F32.BF16 R72, R52.reuse, R140, R72 ;  /* 0x0000008c3448723c */ /* 0x044ff00000041848 */
[C---:B------:R-:W-:Y:S08]  /*2050*/  HMMA.16816.F32.BF16 R80, R52.reuse, R136, R80 ;  /* 0x000000883450723c */ /* 0x040ff00000041850 */
[C---:B------:R-:W-:Y:S08]  /*2060*/  HMMA.16816.F32.BF16 R60, R52.reuse, R100, R60 ;  /* 0x00000064343c723c */ /* 0x040ff0000004183c */
[----:B------:R-:W-:Y:S01]  /*2070*/  HMMA.16816.F32.BF16 R40, R52, R76, R40 ;  /* 0x0000004c3428723c */ /* 0x000fe20000041828 */
[----:B------:R-:W2:Y:S07]  /*2080*/  LDSM.16.M88.4 R52, [R31+0x4000] ;  /* 0x004000001f34783b */ /* 0x000eae0000000200 */
[C---:B---3--:R-:W-:Y:S08]  /*2090*/  HMMA.16816.F32.BF16 R64, R44.reuse, R140, R64 ;  /* 0x0000008c2c40723c */ /* 0x048ff00000041840 */
[C---:B------:R-:W-:Y:S08]  /*20a0*/  HMMA.16816.F32.BF16 R96, R44.reuse, R136, R96 ;  /* 0x000000882c60723c */ /* 0x040ff00000041860 */
[C---:B------:R-:W-:Y:S08]  /*20b0*/  HMMA.16816.F32.BF16 R116, R44.reuse, R100, R116 ;  /* 0x000000642c74723c */ /* 0x040ff00000041874 */
[----:B------:R-:W-:Y:S01]  /*20c0*/  HMMA.16816.F32.BF16 R36, R44, R76, R36 ;  /* 0x0000004c2c24723c */ /* 0x000fe20000041824 */
[----:B------:R-:W3:Y:S04]  /*20d0*/  LDSM.16.M88.4 R44, [R12+0x4000] ;  /* 0x004000000c2c783b */ /* 0x000ee80000000200 */
[----:B------:R-:W-:Y:S03]  /*20e0*/  BAR.SYNC.DEFER_BLOCKING 0x0 ;  /* 0x0000000000007b1d */ /* 0x000fe60000010000 */
[C---:B----4-:R-:W-:Y:S08]  /*20f0*/  HMMA.16816.F32.BF16 R88, R120.reuse, R100, R88 ;  /* 0x000000647858723c */ /* 0x050ff00000041858 */
[C---:B------:R-:W-:Y:S08]  /*2100*/  HMMA.16816.F32.BF16 R128, R120.reuse, R140, R128 ;  /* 0x0000008c7880723c */ /* 0x040ff00000041880 */
[C---:B------:R-:W-:Y:S01]  /*2110*/  HMMA.16816.F32.BF16 R92, R120.reuse, R136, R92 ;  /* 0x00000088785c723c */ /* 0x040fe2000004185c */
[----:B------:R-:W-:Y:S01]  /*2120*/  @!PT LDS RZ, [RZ] ;  /* 0x00000000fffff984 */ /* 0x000fe20000000800 */
[----:B------:R-:W-:Y:S01]  /*2130*/  @!PT LDS RZ, [RZ] ;  /* 0x00000000fffff984 */ /* 0x000fe20000000800 */
[----:B------:R-:W-:Y:S01]  /*2140*/  @!PT LDS RZ, [RZ] ;  /* 0x00000000fffff984 */ /* 0x000fe20000000800 */
[----:B------:R4:W-:Y:S07]  /*2150*/  LDGSTS.E.BYPASS.128 [R21+0x4000], [R148.64+0x280] ;  /* 0x0400028094157fae */ /* 0x0009ee000b901c44 */
[----:B------:R-:W-:Y:S01]  /*2160*/  HMMA.16816.F32.BF16 R68, R120, R76, R68 ;  /* 0x0000004c7844723c */ /* 0x000fe20000041844 */
[----:B------:R4:W-:Y:S04]  /*2170*/  LDGSTS.E.BYPASS.128 [R21+0x5000], [R150.64+0x280] ;  /* 0x0500028096157fae */ /* 0x0009e8000b901c44 */
[----:B------:R4:W-:Y:S03]  /*2180*/  LDGSTS.E.BYPASS.128 [R21+0x6000], [R152.64+0x280] ;  /* 0x0600028098157fae */ /* 0x0009e6000b901c44 */
[C---:B-1----:R-:W-:Y:S01]  /*2190*/  HMMA.16816.F32.BF16 R112, R56.reuse, R142, R112 ;  /* 0x0000008e3870723c */ /* 0x042fe20000041870 */
[----:B------:R4:W-:Y:S04]  /*21a0*/  LDGSTS.E.BYPASS.128 [R21+0x7000], [R154.64+0x280] ;  /* 0x070002809a157fae */ /* 0x0009e8000b901c44 */
[----:B------:R-:W0:Y:S03]  /*21b0*/  LDGDEPBAR ;  /* 0x00000000000079af */ /* 0x000e260000000000 */
[C---:B------:R-:W-:Y:S01]  /*21c0*/  HMMA.16816.F32.BF16 R104, R56.reuse, R138, R104 ;  /* 0x0000008a3868723c */ /* 0x040fe20000041868 */
[----:B------:R4:W-:Y:S04]  /*21d0*/  LDGSTS.E.BYPASS.128 [R21+0x14000], [R156.64+0x280] ;  /* 0x140002809c157fae */ /* 0x0009e8000b901c44 */
[----:B------:R4:W-:Y:S03]  /*21e0*/  LDGSTS.E.BYPASS.128 [R21+0x15000], [R158.64+0x280] ;  /* 0x150002809e157fae */ /* 0x0009e6000b901c44 */
[C---:B------:R-:W-:Y:S01]  /*21f0*/  HMMA.16816.F32.BF16 R108, R56.reuse, R102, R108 ;  /* 0x00000066386c723c */ /* 0x040fe2000004186c */
[----:B------:R4:W-:Y:S04]  /*2200*/  LDGSTS.E.BYPASS.128 [R21+0x16000], [R160.64+0x280] ;  /* 0x16000280a0157fae */ /* 0x0009e8000b901c44 */
[----:B------:R4:W-:Y:S03]  /*2210*/  LDGSTS.E.BYPASS.128 [R21+0x17000], [R162.64+0x280] ;  /* 0x17000280a2157fae */ /* 0x0009e6000b901c44 */
[----:B------:R-:W-:Y:S01]  /*2220*/  HMMA.16816.F32.BF16 R48, R56, R78, R48 ;  /* 0x0000004e3830723c */ /* 0x000fe20000041830 */
[----:B------:R-:W0:Y:S07]  /*2230*/  LDGDEPBAR ;  /* 0x00000000000079af */ /* 0x000e2e0000000000 */
[C---:B--2---:R-:W-:Y:S08]  /*2240*/  HMMA.16816.F32.BF16 R72, R52.reuse, R142, R72 ;  /* 0x0000008e3448723c */ /* 0x044ff00000041848 */
[C---:B------:R-:W-:Y:S08]  /*2250*/  HMMA.16816.F32.BF16 R80, R52.reuse, R138, R80 ;  /* 0x0000008a3450723c */ /* 0x040ff00000041850 */
[----:B------:R-:W-:Y:S01]  /*2260*/  HMMA.16816.F32.BF16 R60, R52, R102, R60 ;  /* 0x00000066343c723c */ /* 0x000fe2000004183c */
[----:B------:R-:W-:-:S04]  /*2270*/  DEPBAR.LE SB0, 0x6 ;  /* 0x000081800000791a */ /* 0x000fc80000000000 */
[----:B------:R-:W-:Y:S03]  /*2280*/  BAR.SYNC.DEFER_BLOCKING 0x0 ;  /* 0x0000000000007b1d */ /* 0x000fe60000010000 */
[----:B------:R-:W-:Y:S08]  /*2290*/  HMMA.16816.F32.BF16 R40, R52, R78, R40 ;  /* 0x0000004e3428723c */ /* 0x000ff00000041828 */
[C---:B---3--:R-:W-:Y:S08]  /*22a0*/  HMMA.16816.F32.BF16 R64, R44.reuse, R142, R64 ;  /* 0x0000008e2c40723c */ /* 0x048ff00000041840 */
[C---:B------:R-:W-:Y:S01]  /*22b0*/  HMMA.16816.F32.BF16 R96, R44.reuse, R138, R96 ;  /* 0x0000008a2c60723c */ /* 0x040fe20000041860 */
[----:B------:R-:W-:Y:S07]  /*22c0*/  LDSM.16.M88.4 R52, [R27+0x8000] ;  /* 0x008000001b34783b */ /* 0x000fee0000000200 */
[C---:B------:R-:W-:Y:S01]  /*22d0*/  HMMA.16816.F32.BF16 R116, R44.reuse, R102, R116 ;  /* 0x000000662c74723c */ /* 0x040fe20000041874 */
[----:B------:R-:W1:Y:S04]  /*22e0*/  LDSM.16.M88.4 R132, [R29+0x18000] ;  /* 0x018000001d84783b */ /* 0x000e680000000200 */
[----:B------:R-:W2:Y:S03]  /*22f0*/  LDSM.16.M88.4 R120, [R16+0x18000] ;  /* 0x018000001078783b */ /* 0x000ea60000000200 */
[----:B------:R-:W-:Y:S01]  /*2300*/  HMMA.16816.F32.BF16 R36, R44, R78, R36 ;  /* 0x0000004e2c24723c */ /* 0x000fe20000041824 */
[----:B------:R-:W3:Y:S04]  /*2310*/  LDSM.16.M88.4 R124, [R33+0x18000] ;  /* 0x01800000217c783b */ /* 0x000ee80000000200 */
[----:B------:R-:W2:Y:S03]  /*2320*/  LDSM.16.M88.4 R56, [R22+0x18000] ;  /* 0x018000001638783b */ /* 0x000ea60000000200 */
[C---:B------:R-:W-:Y:S01]  /*2330*/  HMMA.16816.F32.BF16 R100, R84.reuse, R102, R88 ;  /* 0x000000665464723c */ /* 0x040fe20000041858 */
[----:B------:R-:W3:Y:S04]  /*2340*/  LDSM.16.M88.4 R44, [R20+0x8000] ;  /* 0x00800000142c783b */ /* 0x000ee80000000200 */
[----:B------:R-:W3:Y:S03]  /*2350*/  LDSM.16.M88.4 R88, [R19+0x8000] ;  /* 0x008000001358783b */ /* 0x000ee60000000200 */
[C---:B------:R-:W-:Y:S01]  /*2360*/  HMMA.16816.F32.BF16 R140, R84.reuse, R142, R128 ;  /* 0x0000008e548c723c */ /* 0x040fe20000041880 */
[----:B------:R-:W-:Y:S04]  /*2370*/  LDSM.16.M88.4 R144, [R26+0x18000] ;  /* 0x018000001a90783b */ /* 0x000fe80000000200 */
[----:B------:R-:W-:Y:S03]  /*2380*/  LDSM.16.M88.4 R128, [R14+0x18000] ;  /* 0x018000000e80783b */ /* 0x000fe60000000200 */
[C---:B------:R-:W-:Y:S01]  /*2390*/  HMMA.16816.F32.BF16 R136, R84.reuse, R138, R92 ;  /* 0x0000008a5488723c */ /* 0x040fe2000004185c */
[----:B------:R-:W-:Y:S07]  /*23a0*/  LDSM.16.M88.4 R92, [R30+0x8000] ;  /* 0x008000001e5c783b */ /* 0x000fee0000000200 */
[----:B------:R-:W-:Y:S01]  /*23b0*/  HMMA.16816.F32.BF16 R84, R84, R78, R68 ;  /* 0x0000004e5454723c */ /* 0x000fe20000041844 */
[----:B------:R-:W-:Y:S04]  /*23c0*/  LDSM.16.M88.4 R76, [R18+0x8000] ;  /* 0x00800000124c783b */ /* 0x000fe80000000200 */
[----:B------:R-:W-:Y:S03]  /*23d0*/  LDSM.16.M88.4 R68, [R28+0x8000] ;  /* 0x008000001c44783b */ /* 0x000fe60000000200 */
[C---:B-1----:R-:W-:Y:S08]  /*23e0*/  HMMA.16816.F32.BF16 R112, R52.reuse, R132, R112 ;  /* 0x000000843470723c */ /* 0x042ff00000041870 */
[C---:B--2---:R-:W-:Y:S08]  /*23f0*/  HMMA.16816.F32.BF16 R104, R52.reuse, R120, R104 ;  /* 0x000000783468723c */ /* 0x044ff00000041868 */
        /* <DEDUP_REMOVED lines=8> */
[C---:B------:R-:W-:Y:S08]  /*2480*/  HMMA.16816.F32.BF16 R64, R88.reuse, R132, R64 ;  /* 0x000000845840723c */ /* 0x040ff00000041840 */
        /* <DEDUP_REMOVED lines=10> */
[C---:B------:R-:W-:Y:S08]  /*2530*/  HMMA.16816.F32.BF16 R140, R76.reuse, R132, R140 ;  /* 0x000000844c8c723c */ /* 0x040ff0000004188c */
        /* <DEDUP_REMOVED lines=17> */
[----:B------:R-:W3:Y:S04]  /*2650*/  LDSM.16.M88.4 R92, [R2+0x8000] ;  /* 0x00800000025c783b */ /* 0x000ee80000000200 */
        /* <DEDUP_REMOVED lines=17> */
[C---:B------:R-:W-:Y:S08]  /*2770*/  HMMA.16816.F32.BF16 R100, R92.reuse, R88, R100 ;  /* 0x000000585c64723c */ /* 0x040ff00000041864 */
        /* <DEDUP_REMOVED lines=86> */
[----:B------:R-:W3:Y:S03]  /*2ce0*/  LDSM.16.M88.4 R84, [R13+0xc000] ;  /* 0x00c000000d54783b */ /* 0x000ee60000000200 */
        /* <DEDUP_REMOVED lines=26> */
[C---:B------:R-:W-:Y:S01]  /*2e90*/  HMMA.16816.F32.BF16 R112, R84.reuse, R142, R112 ;  /* 0x0000008e5470723c */ /* 0x040fe20000041870 */
        /* <DEDUP_REMOVED lines=10> */
[C---:B-1----:R-:W-:Y:S08]  /*2f40*/  HMMA.16816.F32.BF16 R64, R56.reuse, R142, R64 ;  /* 0x0000008e3840723c */ /* 0x042ff00000041840 */
[C---:B------:R-:W-:Y:S08]  /*2f50*/  HMMA.16816.F32.BF16 R96, R56.reuse, R134, R96 ;  /* 0x000000863860723c */ /* 0x040ff00000041860 */
[----:B------:R-:W-:Y:S01]  /*2f60*/  HMMA.16816.F32.BF16 R116, R56, R102, R116 ;  /* 0x000000663874723c */ /* 0x000fe20000041874 */
[----:B------:R-:W-:-:S04]  /*2f70*/  DEPBAR.LE SB0, 0x6 ;  /* 0x000081800000791a */ /* 0x000fc80000000000 */
[----:B------:R-:W-:Y:S03]  /*2f80*/  BAR.SYNC.DEFER_BLOCKING 0x0 ;  /* 0x0000000000007b1d */ /* 0x000fe60000010000 */
[----:B------:R-:W-:Y:S08]  /*2f90*/  HMMA.16816.F32.BF16 R36, R56, R78, R36 ;  /* 0x0000004e3824723c */ /* 0x000ff00000041824 */
[C---:B--2---:R-:W-:Y:S08]  /*2fa0*/  HMMA.16816.F32.BF16 R72, R52.reuse, R142, R72 ;  /* 0x0000008e3448723c */ /* 0x044ff00000041848 */
[C---:B------:R-:W-:Y:S01]  /*2fb0*/  HMMA.16816.F32.BF16 R80, R52.reuse, R134, R80 ;  /* 0x000000863450723c */ /* 0x040fe20000041850 */
[----:B------:R-:W-:Y:S07]  /*2fc0*/  LDSM.16.M88.4 R128, [R29+0x10000] ;  /* 0x010000001d80783b */ /* 0x000fee0000000200 */
[C---:B------:R-:W-:Y:S01]  /*2fd0*/  HMMA.16816.F32.BF16 R60, R52.reuse, R102, R60 ;  /* 0x00000066343c723c */ /* 0x040fe2000004183c */
[----:B------:R-:W-:Y:S04]  /*2fe0*/  LDSM.16.M88.4 R124, [R16+0x10000] ;  /* 0x01000000107c783b */ /* 0x000fe80000000200 */
[----:B------:R-:W-:Y:S03]  /*2ff0*/  LDSM.16.M88.4 R120, [R33+0x10000] ;  /* 0x010000002178783b */ /* 0x000fe60000000200 */
[----:B------:R-:W-:Y:S01]  /*3000*/  HMMA.16816.F32.BF16 R40, R52, R78, R40 ;  /* 0x0000004e3428723c */ /* 0x000fe20000041828 */
[----:B------:R-:W-:Y:S04]  /*3010*/  LDSM.16.M88.4 R84, [R22+0x10000] ;  /* 0x010000001654783b */ /* 0x000fe80000000200 */
[----:B------:R-:W1:Y:S03]  /*3020*/  LDSM.16.M88.4 R56, [R20] ;  /* 0x000000001438783b */ /* 0x000e660000000200 */
[C---:B---3--:R-:W-:Y:S01]  /*3030*/  HMMA.16816.F32.BF16 R100, R44.reuse, R102, R88 ;  /* 0x000000662c64723c */ /* 0x048fe20000041858 */
[----:B------:R-:W2:Y:S04]  /*3040*/  LDSM.16.M88.4 R52, [R27] ;  /* 0x000000001b34783b */ /* 0x000ea80000000200 */
[----:B------:R-:W3:Y:S03]  /*3050*/  LDSM.16.M88.4 R88, [R19] ;  /* 0x000000001358783b */ /* 0x000ee60000000200 */
[C---:B------:R-:W-:Y:S01]  /*3060*/  HMMA.16816.F32.BF16 R140, R44.reuse, R142, R136 ;  /* 0x0000008e2c8c723c */ /* 0x040fe20000041888 */
[----:B------:R-:W-:Y:S04]  /*3070*/  LDSM.16.M88.4 R144, [R26+0x10000] ;  /* 0x010000001a90783b */ /* 0x000fe80000000200 */
[----:B------:R-:W-:Y:S03]  /*3080*/  LDSM.16.M88.4 R136, [R14+0x10000] ;  /* 0x010000000e88783b */ /* 0x000fe60000000200 */
[C---:B------:R-:W-:Y:S01]  /*3090*/  HMMA.16816.F32.BF16 R132, R44.reuse, R134, R92 ;  /* 0x000000862c84723c */ /* 0x040fe2000004185c */
[----:B------:R-:W-:Y:S07]  /*30a0*/  LDSM.16.M88.4 R92, [R25+0x10000] ;  /* 0x01000000195c783b */ /* 0x000fee0000000200 */
[----:B------:R-:W-:Y:S01]  /*30b0*/  HMMA.16816.F32.BF16 R44, R44, R78, R68 ;  /* 0x0000004e2c2c723c */ /* 0x000fe20000041844 */
[----:B------:R-:W2:Y:S04]  /*30c0*/  LDSM.16.M88.4 R68, [R15] ;  /* 0x000000000f44783b */ /* 0x000ea80000000200 */
[----:B------:R-:W-:Y:S03]  /*30d0*/  LDSM.16.M88.4 R76, [R18] ;  /* 0x00000000124c783b */ /* 0x000fe60000000200 */
[C---:B-1----:R-:W-:Y:S08]  /*30e0*/  HMMA.16816.F32.BF16 R72, R56.reuse, R128, R72 ;  /* 0x000000803848723c */ /* 0x042ff00000041848 */
[C---:B------:R-:W-:Y:S08]  /*30f0*/  HMMA.16816.F32.BF16 R80, R56.reuse, R124, R80 ;  /* 0x0000007c3850723c */ /* 0x040ff00000041850 */
[C---:B------:R-:W-:Y:S08]  /*3100*/  HMMA.16816.F32.BF16 R60, R56.reuse, R120, R60 ;  /* 0x00000078383c723c */ /* 0x040ff0000004183c */
[----:B------:R-:W-:Y:S01]  /*3110*/  HMMA.16816.F32.BF16 R40, R56, R84, R40 ;  /* 0x000000543828723c */ /* 0x000fe20000041828 */
[----:B------:R-:W1:Y:S07]  /*3120*/  LDSM.16.M88.4 R56, [R34] ;  /* 0x000000002238783b */ /* 0x000e6e0000000200 */
[C---:B--2---:R-:W-:Y:S08]  /*3130*/  HMMA.16816.F32.BF16 R112, R52.reuse, R128, R112 ;  /* 0x000000803470723c */ /* 0x044ff00000041870 */
[C---:B------:R-:W-:Y:S08]  /*3140*/  HMMA.16816.F32.BF16 R104, R52.reuse, R124, R104 ;  /* 0x0000007c3468723c */ /* 0x040ff00000041868 */
[C---:B------:R-:W-:Y:S08]  /*3150*/  HMMA.16816.F32.BF16 R108, R52.reuse, R120, R108 ;  /* 0x00000078346c723c */ /* 0x040ff0000004186c */
[----:B------:R-:W-:Y:S01]  /*3160*/  HMMA.16816.F32.BF16 R48, R52, R84, R48 ;  /* 0x000000543430723c */ /* 0x000fe20000041830 */
[----:B------:R-:W2:Y:S07]  /*3170*/  LDSM.16.M88.4 R52, [R28] ;  /* 0x000000001c34783b */ /* 0x000eae0000000200 */
[C---:B---3--:R-:W-:Y:S08]  /*3180*/  HMMA.16816.F32.BF16 R64, R88.reuse, R128, R64 ;  /* 0x000000805840723c */ /* 0x048ff00000041840 */
[C---:B------:R-:W-:Y:S08]  /*3190*/  HMMA.16816.F32.BF16 R96, R88.reuse, R124, R96 ;  /* 0x0000007c5860723c */ /* 0x040ff00000041860 */
[C---:B------:R-:W-:Y:S08]  /*31a0*/  HMMA.16816.F32.BF16 R116, R88.reuse, R120, R116 ;  /* 0x000000785874723c */ /* 0x040ff00000041874 */
[----:B------:R-:W-:Y:S01]  /*31b0*/  HMMA.16816.F32.BF16 R36, R88, R84, R36 ;  /* 0x000000545824723c */ /* 0x000fe20000041824 */
[----:B------:R-:W-:Y:S07]  /*31c0*/  LDSM.16.M88.4 R88, [R5+0x10000] ;  /* 0x010000000558783b */ /* 0x000fee0000000200 */
[C---:B------:R-:W-:Y:S08]  /*31d0*/  HMMA.16816.F32.BF16 R72, R68.reuse, R130, R72 ;  /* 0x000000824448723c */ /* 0x040ff00000041848 */
[C---:B------:R-:W-:Y:S08]  /*31e0*/  HMMA.16816.F32.BF16 R80, R68.reuse, R126, R80 ;  /* 0x0000007e4450723c */ /* 0x040ff00000041850 */
[----:B------:R-:W-:Y:S08]  /*31f0*/  HMMA.16816.F32.BF16 R60, R68, R122, R60 ;  /* 0x0000007a443c723c */ /* 0x000ff0000004183c */
[C---:B-1----:R-:W-:Y:S08]  /*3200*/  HMMA.16816.F32.BF16 R64, R56.reuse, R130, R64 ;  /* 0x000000823840723c */ /* 0x042ff00000041840 */
[C---:B------:R-:W-:Y:S08]  /*3210*/  HMMA.16816.F32.BF16 R96, R56.reuse, R126, R96 ;  /* 0x0000007e3860723c */ /* 0x040ff00000041860 */
[----:B------:R-:W-:Y:S08]  /*3220*/  HMMA.16816.F32.BF16 R116, R56, R122, R116 ;  /* 0x0000007a3874723c */ /* 0x000ff00000041874 */
[C---:B------:R-:W-:Y:S08]  /*3230*/  HMMA.16816.F32.BF16 R140, R76.reuse, R128, R140 ;  /* 0x000000804c8c723c */ /* 0x040ff0000004188c */
[C---:B------:R-:W-:Y:S08]  /*3240*/  HMMA.16816.F32.BF16 R132, R76.reuse, R124, R132 ;  /* 0x0000007c4c84723c */ /* 0x040ff00000041884 */
[C---:B------:R-:W-:Y:S08]  /*3250*/  HMMA.16816.F32.BF16 R100, R76.reuse, R120, R100 ;  /* 0x000000784c64723c */ /* 0x040ff00000041864 */
[----:B------:R-:W-:Y:S01]  /*3260*/  HMMA.16816.F32.BF16 R44, R76, R84, R44 ;  /* 0x000000544c2c723c */ /* 0x000fe2000004182c */
[----:B------:R-:W1:Y:S07]  /*3270*/  LDSM.16.M88.4 R76, [R30] ;  /* 0x000000001e4c783b */ /* 0x000e6e0000000200 */
[C---:B--2---:R-:W-:Y:S08]  /*3280*/  HMMA.16816.F32.BF16 R112, R52.reuse, R130, R112 ;  /* 0x000000823470723c */ /* 0x044ff00000041870 */
[C---:B------:R-:W-:Y:S08]  /*3290*/  HMMA.16816.F32.BF16 R104, R52.reuse, R126, R104 ;  /* 0x0000007e3468723c */ /* 0x040ff00000041868 */
[C---:B------:R-:W-:Y:S08]  /*32a0*/  HMMA.16816.F32.BF16 R108, R52.reuse, R122, R108 ;  /* 0x0000007a346c723c */ /* 0x040ff0000004186c */
[-C--:B------:R-:W-:Y:S01]  /*32b0*/  HMMA.16816.F32.BF16 R48, R52, R86.reuse, R48 ;  /* 0x000000563430723c */ /* 0x080fe20000041830 */
[----:B------:R-:W2:Y:S07]  /*32c0*/  LDSM.16.M88.4 R52, [R23] ;  /* 0x000000001734783b */ /* 0x000eae0000000200 */
[-C--:B------:R-:W-:Y:S01]  /*32d0*/  HMMA.16816.F32.BF16 R68, R68, R86.reuse, R40 ;  /* 0x000000564444723c */ /* 0x080fe20000041828 */
[----:B------:R-:W3:Y:S07]  /*32e0*/  LDSM.16.M88.4 R40, [R32] ;  /* 0x000000002028783b */ /* 0x000eee0000000200 */
[----:B------:R-:W-:Y:S01]  /*32f0*/  HMMA.16816.F32.BF16 R56, R56, R86, R36 ;  /* 0x000000563838723c */ /* 0x000fe20000041824 */
[----:B------:R-:W4:Y:S07]  /*3300*/  LDSM.16.M88.4 R36, [R24] ;  /* 0x000000001824783b */ /* 0x000f2e0000000200 */
[C---:B-1----:R-:W-:Y:S01]  /*3310*/  HMMA.16816.F32.BF16 R100, R76.reuse, R122, R100 ;  /* 0x0000007a4c64723c */ /* 0x042fe20000041864 */
[----:B------:R-:W-:Y:S07]  /*3320*/  LDSM.16.M88.4 R120, [R12] ;  /* 0x000000000c78783b */ /* 0x000fee0000000200 */
[C---:B------:R-:W-:Y:S01]  /*3330*/  HMMA.16816.F32.BF16 R84, R76.reuse, R86, R44 ;  /* 0x000000564c54723c */ /* 0x040fe2000004182c */
[----:B------:R-:W1:Y:S07]  /*3340*/  LDSM.16.M88.4 R44, [R2] ;  /* 0x00000000022c783b */ /* 0x000e6e0000000200 */
[----:B------:R-:W-:Y:S08]  /*3350*/  HMMA.16816.F32.BF16 R128, R76, R130, R140 ;  /* 0x000000824c80723c */ /* 0x000ff0000004188c */
[-C--:B--2---:R-:W-:Y:S08]  /*3360*/  HMMA.16816.F32.BF16 R64, R52, R144.reuse, R64 ;  /* 0x000000903440723c */ /* 0x084ff00000041840 */
[C---:B---3--:R-:W-:Y:S08]  /*3370*/  HMMA.16816.F32.BF16 R112, R40.reuse, R144, R112 ;  /* 0x000000902870723c */ /* 0x048ff00000041870 */
[C---:B------:R-:W-:Y:S08]  /*3380*/  HMMA.16816.F32.BF16 R104, R40.reuse, R136, R104 ;  /* 0x000000882868723c */ /* 0x040ff00000041868 */
[C---:B------:R-:W-:Y:S08]  /*3390*/  HMMA.16816.F32.BF16 R108, R40.reuse, R88, R108 ;  /* 0x00000058286c723c */ /* 0x040ff0000004186c */
[----:B------:R-:W-:Y:S01]  /*33a0*/  HMMA.16816.F32.BF16 R48, R40, R92, R48 ;  /* 0x0000005c2830723c */ /* 0x000fe20000041830 */
[----:B------:R-:W2:Y:S07]  /*33b0*/  LDSM.16.M88.4 R40, [R13] ;  /* 0x000000000d28783b */ /* 0x000eae0000000200 */
[C---:B----4-:R-:W-:Y:S08]  /*33c0*/  HMMA.16816.F32.BF16 R72, R36.reuse, R144, R72 ;  /* 0x000000902448723c */ /* 0x050ff00000041848 */
[C---:B------:R-:W-:Y:S08]  /*33d0*/  HMMA.16816.F32.BF16 R80, R36.reuse, R136, R80 ;  /* 0x000000882450723c */ /* 0x040ff00000041850 */
[C---:B------:R-:W-:Y:S08]  /*33e0*/  HMMA.16816.F32.BF16 R60, R36.reuse, R88, R60 ;  /* 0x00000058243c723c */ /* 0x040ff0000004183c */
[----:B------:R-:W-:Y:S01]  /*33f0*/  HMMA.16816.F32.BF16 R68, R36, R92, R68 ;  /* 0x0000005c2444723c */ /* 0x000fe20000041844 */
[----:B------:R-:W3:Y:S07]  /*3400*/  LDSM.16.M88.4 R36, [R31] ;  /* 0x000000001f24783b */ /* 0x000eee0000000200 */
[C---:B------:R-:W-:Y:S08]  /*3410*/  HMMA.16816.F32.BF16 R96, R52.reuse, R136, R96 ;  /* 0x000000883460723c */ /* 0x040ff00000041860 */
[C---:B------:R-:W-:Y:S08]  /*3420*/  HMMA.16816.F32.BF16 R116, R52.reuse, R88, R116 ;  /* 0x000000583474723c */ /* 0x040ff00000041874 */
[----:B------:R-:W-:Y:S01]  /*3430*/  HMMA.16816.F32.BF16 R56, R52, R92, R56 ;  /* 0x0000005c3438723c */ /* 0x000fe20000041838 */
[----:B------:R-:W4:Y:S04]  /*3440*/  LDSM.16.M88.4 R52, [R8] ;  /* 0x000000000834783b */ /* 0x000f280000000200 */
[----:B------:R-:W-:Y:S03]  /*3450*/  BAR.SYNC.DEFER_BLOCKING 0x0 ;  /* 0x0000000000007b1d */ /* 0x000fe60000010000 */
[----:B------:R-:W-:Y:S08]  /*3460*/  HMMA.16816.F32.BF16 R124, R76, R126, R132 ;  /* 0x0000007e4c7c723c */ /* 0x000ff00000041884 */
[C---:B-1----:R-:W-:Y:S08]  /*3470*/  HMMA.16816.F32.BF16 R128, R44.reuse, R144, R128 ;  /* 0x000000902c80723c */ /* 0x042ff00000041880 */
[C---:B------:R-:W-:Y:S01]  /*3480*/  HMMA.16816.F32.BF16 R100, R44.reuse, R88, R100 ;  /* 0x000000582c64723c */ /* 0x040fe20000041864 */
[----:B------:R-:W-:Y:S01]  /*3490*/  @!PT LDS RZ, [RZ] ;  /* 0x00000000fffff984 */ /* 0x000fe20000000800 */
[----:B------:R-:W-:Y:S01]  /*34a0*/  @!PT LDS RZ, [RZ] ;  /* 0x00000000fffff984 */ /* 0x000fe20000000800 */
[----:B------:R-:W-:Y:S01]  /*34b0*/  @!PT LDS RZ, [RZ] ;  /* 0x00000000fffff984 */ /* 0x000fe20000000800 */
[----:B------:R1:W-:Y:S07]  /*34c0*/  LDGSTS.E.BYPASS.128 [R21], [R148.64+0x400] ;  /* 0x0000040094157fae */ /* 0x0003ee000b901c44 */
[C---:B------:R-:W-:Y:S01]  /*34d0*/  HMMA.16816.F32.BF16 R124, R44.reuse, R136, R124 ;  /* 0x000000882c7c723c */ /* 0x040fe2000004187c */
[----:B------:R1:W-:Y:S04]  /*34e0*/  LDGSTS.E.BYPASS.128 [R21+0x1000], [R150.64+0x400] ;  /* 0x0100040096157fae */ /* 0x0003e8000b901c44 */
[----:B------:R1:W-:Y:S03]  /*34f0*/  LDGSTS.E.BYPASS.128 [R21+0x2000], [R152.64+0x400] ;  /* 0x0200040098157fae */ /* 0x0003e6000b901c44 */
[----:B------:R-:W-:Y:S01]  /*3500*/  HMMA.16816.F32.BF16 R84, R44, R92, R84 ;  /* 0x0000005c2c54723c */ /* 0x000fe20000041854 */
[----:B------:R1:W-:Y:S04]  /*3510*/  LDGSTS.E.BYPASS.128 [R21+0x3000], [R154.64+0x400] ;  /* 0x030004009a157fae */ /* 0x0003e8000b901c44 */
[----:B------:R-:W0:Y:S03]  /*3520*/  LDGDEPBAR ;  /* 0x00000000000079af */ /* 0x000e260000000000 */
[C---:B--2---:R-:W-:Y:S01]  /*3530*/  HMMA.16816.F32.BF16 R112, R40.reuse, R146, R112 ;  /* 0x000000922870723c */ /* 0x044fe20000041870 */
[----:B------:R1:W-:Y:S04]  /*3540*/  LDGSTS.E.BYPASS.128 [R21+0x10000], [R156.64+0x400] ;  /* 0x100004009c157fae */ /* 0x0003e8000b901c44 */
[----:B------:R1:W-:Y:S03]  /*3550*/  LDGSTS.E.BYPASS.128 [R21+0x11000], [R158.64+0x400] ;  /* 0x110004009e157fae */ /* 0x0003e6000b901c44 */
[C---:B------:R-:W-:Y:S01]  /*3560*/  HMMA.16816.F32.BF16 R104, R40.reuse, R138, R104 ;  /* 0x0000008a2868723c */ /* 0x040fe20000041868 */
[----:B------:R1:W-:Y:S04]  /*3570*/  LDGSTS.E.BYPASS.128 [R21+0x12000], [R160.64+0x400] ;  /* 0x12000400a0157fae */ /* 0x0003e8000b901c44 */
[----:B------:R1:W-:Y:S03]  /*3580*/  LDGSTS.E.BYPASS.128 [R21+0x13000], [R162.64+0x400] ;  /* 0x13000400a2157fae */ /* 0x0003e6000b901c44 */
[C---:B------:R-:W-:Y:S01]  /*3590*/  HMMA.16816.F32.BF16 R108, R40.reuse, R90, R108 ;  /* 0x0000005a286c723c */ /* 0x040fe2000004186c */
[----:B------:R-:W0:Y:S07]  /*35a0*/  LDGDEPBAR ;  /* 0x00000000000079af */ /* 0x000e2e0000000000 */
[----:B------:R-:W-:Y:S08]  /*35b0*/  HMMA.16816.F32.BF16 R48, R40, R94, R48 ;  /* 0x0000005e2830723c */ /* 0x000ff00000041830 */
[C---:B---3--:R-:W-:Y:S08]  /*35c0*/  HMMA.16816.F32.BF16 R72, R36.reuse, R146, R72 ;  /* 0x000000922448723c */ /* 0x048ff00000041848 */
[----:B------:R-:W-:Y:S01]  /*35d0*/  HMMA.16816.F32.BF16 R80, R36, R138, R80 ;  /* 0x0000008a2450723c */ /* 0x000fe20000041850 */
[----:B------:R-:W-:-:S04]  /*35e0*/  DEPBAR.LE SB0, 0x6 ;  /* 0x000081800000791a */ /* 0x000fc80000000000 */
[----:B------:R-:W-:Y:S03]  /*35f0*/  BAR.SYNC.DEFER_BLOCKING 0x0 ;  /* 0x0000000000007b1d */ /* 0x000fe60000010000 */
[C---:B------:R-:W-:Y:S08]  /*3600*/  HMMA.16816.F32.BF16 R60, R36.reuse, R90, R60 ;  /* 0x0000005a243c723c */ /* 0x040ff0000004183c */
[----:B------:R-:W-:Y:S08]  /*3610*/  HMMA.16816.F32.BF16 R68, R36, R94, R68 ;  /* 0x0000005e2444723c */ /* 0x000ff00000041844 */
[C---:B------:R-:W-:Y:S01]  /*3620*/  HMMA.16816.F32.BF16 R64, R120.reuse, R146, R64 ;  /* 0x000000927840723c */ /* 0x040fe20000041840 */
[----:B------:R-:W-:Y:S07]  /*3630*/  LDSM.16.M88.4 R140, [R29+0x14000] ;  /* 0x014000001d8c783b */ /* 0x000fee0000000200 */
[C---:B------:R-:W-:Y:S01]  /*3640*/  HMMA.16816.F32.BF16 R96, R120.reuse, R138, R96 ;  /* 0x0000008a7860723c */ /* 0x040fe20000041860 */
[----:B------:R-:W-:Y:S04]  /*3650*/  LDSM.16.M88.4 R44, [R16+0x14000] ;  /* 0x01400000102c783b */ /* 0x000fe80000000200 */
[----:B------:R-:W-:Y:S03]  /*3660*/  LDSM.16.M88.4 R40, [R33+0x14000] ;  /* 0x014000002128783b */ /* 0x000fe60000000200 */
[C---:B------:R-:W-:Y:S01]  /*3670*/  HMMA.16816.F32.BF16 R116, R120.reuse, R90, R116 ;  /* 0x0000005a7874723c */ /* 0x040fe20000041874 */
[----:B------:R-:W-:Y:S04]  /*3680*/  LDSM.16.M88.4 R36, [R22+0x14000] ;  /* 0x014000001624783b */ /* 0x000fe80000000200 */
[----:B------:R-:W2:Y:S03]  /*3690*/  LDSM.16.M88.4 R76, [R27+0x4000] ;  /* 0x004000001b4c783b */ /* 0x000ea60000000200 */
[----:B------:R-:W-:Y:S01]  /*36a0*/  HMMA.16816.F32.BF16 R56, R120, R94, R56 ;  /* 0x0000005e7838723c */ /* 0x000fe20000041838 */
[----:B------:R-:W3:Y:S04]  /*36b0*/  LDSM.16.M88.4 R120, [R20+0x4000] ;  /* 0x004000001478783b */ /* 0x000ee80000000200 */
[----:B------:R-:W-:Y:S03]  /*36c0*/  LDSM.16.M88.4 R132, [R30+0x4000] ;  /* 0x004000001e84783b */ /* 0x000fe60000000200 */
[C---:B----4-:R-:W-:Y:S01]  /*36d0*/  HMMA.16816.F32.BF16 R144, R52.reuse, R146, R128 ;  /* 0x000000923490723c */ /* 0x050fe20000041880 */
[----:B------:R-:W-:Y:S07]  /*36e0*/  LDSM.16.M88.4 R128, [R24+0x4000] ;  /* 0x004000001880783b */ /* 0x000fee0000000200 */
[C---:B------:R-:W-:Y:S01]  /*36f0*/  HMMA.16816.F32.BF16 R136, R52.reuse, R138, R124 ;  /* 0x0000008a3488723c */ /* 0x040fe2000004187c */
[----:B------:R-:W-:Y:S07]  /*3700*/  LDSM.16.M88.4 R124, [R23+0x4000] ;  /* 0x00400000177c783b */ /* 0x000fee0000000200 */
[C---:B------:R-:W-:Y:S01]  /*3710*/  HMMA.16816.F32.BF16 R88, R52.reuse, R90, R100 ;  /* 0x0000005a3458723c */ /* 0x040fe20000041864 */
[----:B------:R-:W-:Y:S07]  /*3720*/  LDSM.16.M88.4 R100, [R15+0x4000] ;  /* 0x004000000f64783b */ /* 0x000fee0000000200 */
[----:B------:R-:W-:Y:S01]  /*3730*/  HMMA.16816.F32.BF16 R52, R52, R94, R84 ;  /* 0x0000005e3434723c */ /* 0x000fe20000041854 */
[----:B------:R-:W4:Y:S04]  /*3740*/  LDSM.16.M88.4 R92, [R19+0x4000] ;  /* 0x00400000135c783b */ /* 0x000f280000000200 */
[----:B------:R-:W-:Y:S03]  /*3750*/  LDSM.16.M88.4 R84, [R18+0x4000] ;  /* 0x004000001254783b */ /* 0x000fe60000000200 */
[-C--:B--2---:R-:W-:Y:S08]  /*3760*/  HMMA.16816.F32.BF16 R112, R76, R140.reuse, R112 ;  /* 0x0000008c4c70723c */ /* 0x084ff00000041870 */
[C---:B---3--:R-:W-:Y:S08]  /*3770*/  HMMA.16816.F32.BF16 R72, R120.reuse, R140, R72 ;  /* 0x0000008c7848723c */ /* 0x048ff00000041848 */
[C---:B------:R-:W-:Y:S08]  /*3780*/  HMMA.16816.F32.BF16 R80, R120.reuse, R44, R80 ;  /* 0x0000002c7850723c */ /* 0x040ff00000041850 */
[C---:B------:R-:W-:Y:S08]  /*3790*/  HMMA.16816.F32.BF16 R60, R120.reuse, R40, R60 ;  /* 0x00000028783c723c */ /* 0x040ff0000004183c */
[----:B------:R-:W-:Y:S01]  /*37a0*/  HMMA.16816.F32.BF16 R68, R120, R36, R68 ;  /* 0x000000247844723c */ /* 0x000fe20000041844 */
[----:B------:R-:W2:Y:S07]  /*37b0*/  LDSM.16.M88.4 R120, [R34+0x4000] ;  /* 0x004000002278783b */ /* 0x000eae0000000200 */
[C---:B------:R-:W-:Y:S08]  /*37c0*/  HMMA.16816.F32.BF16 R104, R76.reuse, R44, R104 ;  /* 0x0000002c4c68723c */ /* 0x040ff00000041868 */
[C---:B------:R-:W-:Y:S08]  /*37d0*/  HMMA.16816.F32.BF16 R108, R76.reuse, R40, R108 ;  /* 0x000000284c6c723c */ /* 0x040ff0000004186c */
[----:B------:R-:W-:Y:S01]  /*37e0*/  HMMA.16816.F32.BF16 R48, R76, R36, R48 ;  /* 0x000000244c30723c */ /* 0x000fe20000041830 */
[----:B------:R-:W3:Y:S07]  /*37f0*/  LDSM.16.M88.4 R76, [R28+0x4000] ;  /* 0x004000001c4c783b */ /* 0x000eee0000000200 */
[C---:B----4-:R-:W-:Y:S08]  /*3800*/  HMMA.16816.F32.BF16 R64, R92.reuse, R140, R64 ;  /* 0x0000008c5c40723c */ /* 0x050ff00000041840 */
[C---:B------:R-:W-:Y:S08]  /*3810*/  HMMA.16816.F32.BF16 R96, R92.reuse, R44, R96 ;  /* 0x0000002c5c60723c */ /* 0x040ff00000041860 */
[C---:B------:R-:W-:Y:S08]  /*3820*/  HMMA.16816.F32.BF16 R116, R92.reuse, R40, R116 ;  /* 0x000000285c74723c */ /* 0x040ff00000041874 */
[----:B------:R-:W-:Y:S01]  /*3830*/  HMMA.16816.F32.BF16 R56, R92, R36, R56 ;  /* 0x000000245c38723c */ /* 0x000fe20000041838 */
[----:B------:R-:W-:Y:S07]  /*3840*/  LDSM.16.M88.4 R92, [R25+0x14000] ;  /* 0x01400000195c783b */ /* 0x000fee0000000200 */
[C---:B------:R-:W-:Y:S08]  /*3850*/  HMMA.16816.F32.BF16 R72, R100.reuse, R142, R72 ;  /* 0x0000008e6448723c */ /* 0x040ff00000041848 */
        /* <DEDUP_REMOVED lines=10> */
[C---:B---3--:R-:W-:Y:S08]  /*3900*/  HMMA.16816.F32.BF16 R112, R76.reuse, R142, R112 ;  /* 0x0000008e4c70723c */ /* 0x048ff00000041870 */
[C---:B------:R-:W-:Y:S08]  /*3910*/  HMMA.16816.F32.BF16 R104, R76.reuse, R46, R104 ;  /* 0x0000002e4c68723c */ /* 0x040ff00000041868 */
[C---:B------:R-:W-:Y:S08]  /*3920*/  HMMA.16816.F32.BF16 R108, R76.reuse, R42, R108 ;  /* 0x0000002a4c6c723c */ /* 0x040ff0000004186c */
[-C--:B------:R-:W-:Y:S01]  /*3930*/  HMMA.16816.F32.BF16 R48, R76, R38.reuse, R48 ;  /* 0x000000264c30723c */ /* 0x080fe20000041830 */
[----:B------:R-:W2:Y:S07]  /*3940*/  LDSM.16.M88.4 R76, [R26+0x14000] ;  /* 0x014000001a4c783b */ /* 0x000eae0000000200 */
[-C--:B------:R-:W-:Y:S01]  /*3950*/  HMMA.16816.F32.BF16 R100, R100, R38.reuse, R68 ;  /* 0x000000266464723c */ /* 0x080fe20000041844 */
[----:B------:R-:W3:Y:S07]  /*3960*/  LDSM.16.M88.4 R68, [R14+0x14000] ;  /* 0x014000000e44783b */ /* 0x000eee0000000200 */
[----:B------:R-:W-:Y:S01]  /*3970*/  HMMA.16816.F32.BF16 R120, R120, R38, R56 ;  /* 0x000000267878723c */ /* 0x000fe20000041838 */
[----:B------:R-:W4:Y:S07]  /*3980*/  LDSM.16.M88.4 R56, [R5+0x14000] ;  /* 0x014000000538783b */ /* 0x000f2e0000000200 */
[C---:B------:R-:W-:Y:S01]  /*3990*/  HMMA.16816.F32.BF16 R136, R132.reuse, R46, R136 ;  /* 0x0000002e8488723c */ /* 0x040fe20000041888 */
[----:B------:R-:W-:Y:S07]  /*39a0*/  LDSM.16.M88.4 R44, [R13+0x4000] ;  /* 0x004000000d2c783b */ /* 0x000fee0000000200 */
[C---:B------:R-:W-:Y:S01]  /*39b0*/  HMMA.16816.F32.BF16 R88, R132.reuse, R42, R88 ;  /* 0x0000002a8458723c */ /* 0x040fe20000041858 */
[----:B------:R-:W-:Y:S07]  /*39c0*/  LDSM.16.M88.4 R40, [R31+0x4000] ;  /* 0x004000001f28783b */ /* 0x000fee0000000200 */
[----:B------:R-:W-:Y:S01]  /*39d0*/  HMMA.16816.F32.BF16 R52, R132, R38, R52 ;  /* 0x000000268434723c */ /* 0x000fe20000041834 */
[----:B------:R-:W1:Y:S07]  /*39e0*/  LDSM.16.M88.4 R36, [R2+0x4000] ;  /* 0x004000000224783b */ /* 0x000e6e0000000200 */
[C---:B--2---:R-:W-:Y:S08]  /*39f0*/  HMMA.16816.F32.BF16 R112, R84.reuse, R76, R112 ;  /* 0x0000004c5470723c */ /* 0x044ff00000041870 */
[C---:B---3--:R-:W-:Y:S08]  /*3a00*/  HMMA.16816.F32.BF16 R104, R84.reuse, R68, R104 ;  /* 0x000000445468723c */ /* 0x048ff00000041868 */
[C---:B----4-:R-:W-:Y:S08]  /*3a10*/  HMMA.16816.F32.BF16 R108, R84.reuse, R56, R108 ;  /* 0x00000038546c723c */ /* 0x050ff0000004186c */
[----:B------:R-:W-:Y:S01]  /*3a20*/  HMMA.16816.F32.BF16 R48, R84, R92, R48 ;  /* 0x0000005c5430723c */ /* 0x000fe20000041830 */
[----:B------:R-:W2:Y:S07]  /*3a30*/  LDSM.16.M88.4 R84, [R12+0x4000] ;  /* 0x004000000c54783b */ /* 0x000eae0000000200 */
[C---:B------:R-:W-:Y:S08]  /*3a40*/  HMMA.16816.F32.BF16 R64, R124.reuse, R76, R64 ;  /* 0x0000004c7c40723c */ /* 0x040ff00000041840 */
[C---:B------:R-:W-:Y:S08]  /*3a50*/  HMMA.16816.F32.BF16 R96, R124.reuse, R68, R96 ;  /* 0x000000447c60723c */ /* 0x040ff00000041860 */
[C---:B------:R-:W-:Y:S08]  /*3a60*/  HMMA.16816.F32.BF16 R116, R124.reuse, R56, R116 ;  /* 0x000000387c74723c */ /* 0x040ff00000041874 */
[----:B------:R-:W-:Y:S01]  /*3a70*/  HMMA.16816.F32.BF16 R120, R124, R92, R120 ;  /* 0x0000005c7c78723c */ /* 0x000fe20000041878 */
[----:B------:R-:W3:Y:S04]  /*3a80*/  LDSM.16.M88.4 R124, [R8+0x4000] ;  /* 0x00400000087c783b */ /* 0x000ee80000000200 */
[----:B------:R-:W-:Y:S03]  /*3a90*/  BAR.SYNC.DEFER_BLOCKING 0x0 ;  /* 0x0000000000007b1d */ /* 0x000fe60000010000 */
[----:B------:R-:W-:Y:S08]  /*3aa0*/  HMMA.16816.F32.BF16 R144, R132, R142, R144 ;  /* 0x0000008e8490723c */ /* 0x000ff00000041890 */
[C---:B------:R-:W-:Y:S08]  /*3ab0*/  HMMA.16816.F32.BF16 R72, R128.reuse, R76, R72 ;  /* 0x0000004c8048723c */ /* 0x040ff00000041848 */
[C---:B------:R-:W-:Y:S01]  /*3ac0*/  HMMA.16816.F32.BF16 R80, R128.reuse, R68, R80 ;  /* 0x000000448050723c */ /* 0x040fe20000041850 */
[----:B------:R-:W-:Y:S01]  /*3ad0*/  @!PT LDS RZ, [RZ] ;  /* 0x00000000fffff984 */ /* 0x000fe20000000800 */
[----:B------:R-:W-:Y:S01]  /*3ae0*/  @!PT LDS RZ, [RZ] ;  /* 0x00000000fffff984 */ /* 0x000fe20000000800 */
[----:B------:R-:W-:Y:S01]  /*3af0*/  @!PT LDS RZ, [RZ] ;  /* 0x00000000fffff984 */ /* 0x000fe20000000800 */
[----:B------:R4:W-:Y:S07]  /*3b00*/  LDGSTS.E.BYPASS.128 [R21+0x4000], [R148.64+0x480] ;  /* 0x0400048094157fae */ /* 0x0009ee000b901c44 */
[C---:B------:R-:W-:Y:S01]  /*3b10*/  HMMA.16816.F32.BF16 R60, R128.reuse, R56, R60 ;  /* 0x00000038803c723c */ /* 0x040fe2000004183c */
[----:B------:R4:W-:Y:S04]  /*3b20*/  LDGSTS.E.BYPASS.128 [R21+0x5000], [R150.64+0x480] ;  /* 0x0500048096157fae */ /* 0x0009e8000b901c44 */
[----:B------:R4:W-:Y:S03]  /*3b30*/  LDGSTS.E.BYPASS.128 [R21+0x6000], [R152.64+0x480] ;  /* 0x0600048098157fae */ /* 0x0009e6000b901c44 */
[----:B------:R-:W-:Y:S01]  /*3b40*/  HMMA.16816.F32.BF16 R100, R128, R92, R100 ;  /* 0x0000005c8064723c */ /* 0x000fe20000041864 */
[----:B------:R4:W-:Y:S04]  /*3b50*/  LDGSTS.E.BYPASS.128 [R21+0x7000], [R154.64+0x480] ;  /* 0x070004809a157fae */ /* 0x0009e8000b901c44 */
[----:B------:R-:W0:Y:S03]  /*3b60*/  LDGDEPBAR ;  /* 0x00000000000079af */ /* 0x000e260000000000 */
[C---:B-1----:R-:W-:Y:S01]  /*3b70*/  HMMA.16816.F32.BF16 R88, R36.reuse, R56, R88 ;  /* 0x000000382458723c */ /* 0x042fe20000041858 */
        /* <DEDUP_REMOVED lines=8> */
[C---:B------:R-:W-:Y:S08]  /*3c00*/  HMMA.16816.F32.BF16 R112, R44.reuse, R78, R112 ;  /* 0x0000004e2c70723c */ /* 0x040ff00000041870 */
        /* <DEDUP_REMOVED lines=8> */
[----:B------:R-:W1:Y:S04]  /*3c90*/  LDSM.16.M88.4 R36, [R29+0x18000] ;  /* 0x018000001d24783b */ /* 0x000e680000000200 */
[----:B------:R-:W-:Y:S03]  /*3ca0*/  LDSM.16.M88.4 R128, [R33+0x18000] ;  /* 0x018000002180783b */ /* 0x000fe60000000200 */
[C---:B------:R-:W-:Y:S01]  /*3cb0*/  HMMA.16816.F32.BF16 R60, R40.reuse, R58, R60 ;  /* 0x0000003a283c723c */ /* 0x040fe2000004183c */
[----:B------:R-:W-:Y:S04]  /*3cc0*/  LDSM.16.M88.4 R132, [R22+0x18000] ;  /* 0x018000001684783b */ /* 0x000fe80000000200 */
[----:B------:R-:W-:Y:S03]  /*3cd0*/  LDSM.16.M88.4 R140, [R24+0x8000] ;  /* 0x00800000188c783b */ /* 0x000fe60000000200 */
[----:B------:R-:W-:Y:S01]  /*3ce0*/  HMMA.16816.F32.BF16 R100, R40, R94, R100 ;  /* 0x0000005e2864723c */ /* 0x000fe20000041864 */
[----:B------:R-:W1:Y:S07]  /*3cf0*/  LDSM.16.M88.4 R40, [R16+0x18000] ;  /* 0x018000001028783b */ /* 0x000e6e0000000200 */
[C---:B--2---:R-:W-:Y:S08]  /*3d00*/  HMMA.16816.F32.BF16 R64, R84.reuse, R78, R64 ;  /* 0x0000004e5440723c */ /* 0x044ff00000041840 */
[C---:B------:R-:W-:Y:S08]  /*3d10*/  HMMA.16816.F32.BF16 R96, R84.reuse, R70, R96 ;  /* 0x000000465460723c */ /* 0x040ff00000041860 */
[C---:B------:R-:W-:Y:S08]  /*3d20*/  HMMA.16816.F32.BF16 R116, R84.reuse, R58, R116 ;  /* 0x0000003a5474723c */ /* 0x040ff00000041874 */
[----:B------:R-:W-:Y:S01]  /*3d30*/  HMMA.16816.F32.BF16 R120, R84, R94, R120 ;  /* 0x0000005e5478723c */ /* 0x000fe20000041878 */
[----:B------:R-:W2:Y:S07]  /*3d40*/  LDSM.16.M88.4 R84, [R20+0x8000] ;  /* 0x008000001454783b */ /* 0x000eae0000000200 */
[C---:B---3--:R-:W-:Y:S01]  /*3d50*/  HMMA.16816.F32.BF16 R88, R124.reuse, R58, R88 ;  /* 0x0000003a7c58723c */ /* 0x048fe20000041858 */
[----:B------:R-:W3:Y:S07]  /*3d60*/  LDSM.16.M88.4 R56, [R19+0x8000] ;  /* 0x008000001338783b */ /* 0x000eee0000000200 */
[C---:B------:R-:W-:Y:S01]  /*3d70*/  HMMA.16816.F32.BF16 R144, R124.reuse, R78, R144 ;  /* 0x0000004e7c90723c */ /* 0x040fe20000041890 */
[----:B------:R-:W-:Y:S07]  /*3d80*/  LDSM.16.M88.4 R76, [R15+0x8000] ;  /* 0x008000000f4c783b */ /* 0x000fee0000000200 */
[----:B------:R-:W-:Y:S01]  /*3d90*/  HMMA.16816.F32.BF16 R136, R124, R70, R136 ;  /* 0x000000467c88723c */ /* 0x000fe20000041888 */
[----:B------:R-:W3:Y:S07]  /*3da0*/  LDSM.16.M88.4 R68, [R18+0x8000] ;  /* 0x008000001244783b */ /* 0x000eee0000000200 */
        /* <DEDUP_REMOVED lines=10> */
[----:B------:R-:W-:Y:S01]  /*3e50*/  HMMA.16816.F32.BF16 R52, R124, R94, R52 ;  /* 0x0000005e7c34723c */ /* 0x000fe20000041834 */
[----:B------:R-:W-:Y:S04]  /*3e60*/  LDSM.16.M88.4 R92, [R25+0x18000] ;  /* 0x01800000195c783b */ /* 0x000fe80000000200 */
[----:B------:R-:W-:Y:S03]  /*3e70*/  LDSM.16.M88.4 R124, [R23+0x8000] ;  /* 0x00800000177c783b */ /* 0x000fe60000000200 */
        /* <DEDUP_REMOVED lines=8> */
[----:B------:R-:W-:Y:S01]  /*3f00*/  HMMA.16816.F32.BF16 R52, R68, R132, R52 ;  /* 0x000000844434723c */ /* 0x000fe20000041834 */
[----:B------:R-:W-:Y:S07]  /*3f10*/  LDSM.16.M88.4 R68, [R5+0x18000] ;  /* 0x018000000544783b */ /* 0x000fee0000000200 */
[C---:B-1----:R-:W-:Y:S08]  /*3f20*/  HMMA.16816.F32.BF16 R112, R44.reuse, R38, R112 ;  /* 0x000000262c70723c */ /* 0x042ff00000041870 */
[C---:B------:R-:W-:Y:S08]  /*3f30*/  HMMA.16816.F32.BF16 R104, R44.reuse, R42, R104 ;  /* 0x0000002a2c68723c */ /* 0x040ff00000041868 */
[C---:B------:R-:W-:Y:S08]  /*3f40*/  HMMA.16816.F32.BF16 R108, R44.reuse, R130, R108 ;  /* 0x000000822c6c723c */ /* 0x040ff0000004186c */
[----:B------:R-:W-:Y:S01]  /*3f50*/  HMMA.16816.F32.BF16 R48, R44, R134, R48 ;  /* 0x000000862c30723c */ /* 0x000fe20000041830 */
[----:B------:R-:W1:Y:S07]  /*3f60*/  LDSM.16.M88.4 R44, [R30+0x8000] ;  /* 0x008000001e2c783b */ /* 0x000e6e0000000200 */
[C---:B------:R-:W-:Y:S08]  /*3f70*/  HMMA.16816.F32.BF16 R72, R76.reuse, R38, R72 ;  /* 0x000000264c48723c */ /* 0x040ff00000041848 */
[C---:B------:R-:W-:Y:S08]  /*3f80*/  HMMA.16816.F32.BF16 R80, R76.reuse, R42, R80 ;  /* 0x0000002a4c50723c */ /* 0x040ff00000041850 */
[C---:B------:R-:W-:Y:S08]  /*3f90*/  HMMA.16816.F32.BF16 R60, R76.reuse, R130, R60 ;  /* 0x000000824c3c723c */ /* 0x040ff0000004183c */
[----:B------:R-:W-:Y:S01]  /*3fa0*/  HMMA.16816.F32.BF16 R100, R76, R134, R100 ;  /* 0x000000864c64723c */ /* 0x000fe20000041864 */
[----:B------:R-:W-:Y:S07]  /*3fb0*/  LDSM.16.M88.4 R76, [R14+0x18000] ;  /* 0x018000000e4c783b */ /* 0x000fee0000000200 */
[C---:B--2---:R-:W-:Y:S08]  /*3fc0*/  HMMA.16816.F32.BF16 R64, R84.reuse, R38, R64 ;  /* 0x000000265440723c */ /* 0x044ff00000041840 */
[C---:B------:R-:W-:Y:S08]  /*3fd0*/  HMMA.16816.F32.BF16 R96, R84.reuse, R42, R96 ;  /* 0x0000002a5460723c */ /* 0x040ff00000041860 */
[C---:B------:R-:W-:Y:S08]  /*3fe0*/  HMMA.16816.F32.BF16 R116, R84.reuse, R130, R116 ;  /* 0x000000825474723c */ /* 0x040ff00000041874 */
[----:B------:R-:W-:Y:S01]  /*3ff0*/  HMMA.16816.F32.BF16 R120, R84, R134, R120 ;  /* 0x000000865478723c */ /* 0x000fe20000041878 */
[----:B------:R-:W2:Y:S07]  /*4000*/  LDSM.16.M88.4 R84, [R32+0x8000] ;  /* 0x008000002054783b */ /* 0x000eae0000000200 */
[C---:B-1----:R-:W-:Y:S01]  /*4010*/  HMMA.16816.F32.BF16 R144, R44.reuse, R38, R144 ;  /* 0x000000262c90723c */ /* 0x042fe20000041890 */
[----:B------:R-:W1:Y:S07]  /*4020*/  LDSM.16.M88.4 R36, [R2+0x8000] ;  /* 0x008000000224783b */ /* 0x000e6e0000000200 */
[C---:B------:R-:W-:Y:S01]  /*4030*/  HMMA.16816.F32.BF16 R136, R44.reuse, R42, R136 ;  /* 0x0000002a2c88723c */ /* 0x040fe20000041888 */
[----:B------:R-:W-:Y:S07]  /*4040*/  LDSM.16.M88.4 R40, [R31+0x8000] ;  /* 0x008000001f28783b */ /* 0x000fee0000000200 */
[C---:B------:R-:W-:Y:S08]  /*4050*/  HMMA.16816.F32.BF16 R88, R44.reuse, R130, R88 ;  /* 0x000000822c58723c */ /* 0x040ff00000041858 */
[----:B------:R-:W-:Y:S01]  /*4060*/  HMMA.16816.F32.BF16 R52, R44, R134, R52 ;  /* 0x000000862c34723c */ /* 0x000fe20000041834 */
[----:B------:R-:W3:Y:S07]  /*4070*/  LDSM.16.M88.4 R44, [R13+0x8000] ;  /* 0x008000000d2c783b */ /* 0x000eee0000000200 */
[-C--:B------:R-:W-:Y:S08]  /*4080*/  HMMA.16816.F32.BF16 R64, R124, R56.reuse, R64 ;  /* 0x000000387c40723c */ /* 0x080ff00000041840 */
[C---:B--2---:R-:W-:Y:S08]  /*4090*/  HMMA.16816.F32.BF16 R112, R84.reuse, R56, R112 ;  /* 0x000000385470723c */ /* 0x044ff00000041870 */
[C---:B------:R-:W-:Y:S08]  /*40a0*/  HMMA.16816.F32.BF16 R104, R84.reuse, R76, R104 ;  /* 0x0000004c5468723c */ /* 0x040ff00000041868 */
[C---:B------:R-:W-:Y:S08]  /*40b0*/  HMMA.16816.F32.BF16 R108, R84.reuse, R68, R108 ;  /* 0x00000044546c723c */ /* 0x040ff0000004186c */
[----:B------:R-:W-:Y:S01]  /*40c0*/  HMMA.16816.F32.BF16 R48, R84, R92, R48 ;  /* 0x0000005c5430723c */ /* 0x000fe20000041830 */
[----:B------:R-:W2:Y:S07]  /*40d0*/  LDSM.16.M88.4 R84, [R12+0x8000] ;  /* 0x008000000c54783b */ /* 0x000eae0000000200 */
[C---:B------:R-:W-:Y:S08]  /*40e0*/  HMMA.16816.F32.BF16 R96, R124.reuse, R76, R96 ;  /* 0x0000004c7c60723c */ /* 0x040ff00000041860 */
[C---:B------:R-:W-:Y:S08]  /*40f0*/  HMMA.16816.F32.BF16 R116, R124.reuse, R68, R116 ;  /* 0x000000447c74723c */ /* 0x040ff00000041874 */
[----:B------:R-:W-:Y:S01]  /*4100*/  HMMA.16816.F32.BF16 R120, R124, R92, R120 ;  /* 0x0000005c7c78723c */ /* 0x000fe20000041878 */
[----:B------:R-:W2:Y:S04]  /*4110*/  LDSM.16.M88.4 R124, [R8+0x8000] ;  /* 0x00800000087c783b */ /* 0x000ea80000000200 */
        /* <DEDUP_REMOVED lines=22> */
[C---:B---3--:R-:W-:Y:S08]  /*4280*/  HMMA.16816.F32.BF16 R112, R44.reuse, R58, R112 ;  /* 0x0000003a2c70723c */ /* 0x048ff00000041870 */
[C---:B------:R-:W-:Y:S08]  /*4290*/  HMMA.16816.F32.BF16 R104, R44.reuse, R78, R104 ;  /* 0x0000004e2c68723c */ /* 0x040ff00000041868 */
[----:B------:R-:W-:Y:S01]  /*42a0*/  HMMA.16816.F32.BF16 R108, R44, R70, R108 ;  /* 0x000000462c6c723c */ /* 0x000fe2000004186c */
[----:B------:R-:W-:-:S04]  /*42b0*/  DEPBAR.LE SB0, 0x6 ;  /* 0x000081800000791a */ /* 0x000fc80000000000 */
[----:B------:R-:W-:Y:S03]  /*42c0*/  BAR.SYNC.DEFER_BLOCKING 0x0 ;  /* 0x0000000000007b1d */ /* 0x000fe60000010000 */
[----:B------:R-:W-:Y:S08]  /*42d0*/  HMMA.16816.F32.BF16 R48, R44, R94, R48 ;  /* 0x0000005e2c30723c */ /* 0x000ff00000041830 */
[C---:B------:R-:W-:Y:S08]  /*42e0*/  HMMA.16816.F32.BF16 R72, R40.reuse, R58, R72 ;  /* 0x0000003a2848723c */ /* 0x040ff00000041848 */
[C---:B------:R-:W-:Y:S01]  /*42f0*/  HMMA.16816.F32.BF16 R80, R40.reuse, R78, R80 ;  /* 0x0000004e2850723c */ /* 0x040fe20000041850 */
[----:B------:R-:W-:Y:S07]  /*4300*/  LDSM.16.M88.4 R36, [R29+0x1c000] ;  /* 0x01c000001d24783b */ /* 0x000fee0000000200 */
[C---:B------:R-:W-:Y:S01]  /*4310*/  HMMA.16816.F32.BF16 R60, R40.reuse, R70, R60 ;  /* 0x00000046283c723c */ /* 0x040fe2000004183c */
[----:B------:R-:W-:Y:S04]  /*4320*/  LDSM.16.M88.4 R44, [R16+0x1c000] ;  /* 0x01c00000102c783b */ /* 0x000fe80000000200 */
[----:B------:R-:W-:Y:S03]  /*4330*/  LDSM.16.M88.4 R128, [R33+0x1c000] ;  /* 0x01c000002180783b */ /* 0x000fe60000000200 */
[----:B------:R-:W-:Y:S01]  /*4340*/  HMMA.16816.F32.BF16 R100, R40, R94, R100 ;  /* 0x0000005e2864723c */ /* 0x000fe20000041864 */
[----:B------:R-:W1:Y:S04]  /*4350*/  LDSM.16.M88.4 R40, [R27+0xc000] ;  /* 0x00c000001b28783b */ /* 0x000e680000000200 */
[----:B------:R-:W3:Y:S03]  /*4360*/  LDSM.16.M88.4 R132, [R22+0x1c000] ;  /* 0x01c000001684783b */ /* 0x000ee60000000200 */
[C---:B--2---:R-:W-:Y:S01]  /*4370*/  HMMA.16816.F32.BF16 R64, R84.reuse, R58, R64 ;  /* 0x0000003a5440723c */ /* 0x044fe20000041840 */
[----:B------:R-:W-:Y:S07]  /*4380*/  LDSM.16.M88.4 R140, [R24+0xc000] ;  /* 0x00c00000188c783b */ /* 0x000fee0000000200 */
[C---:B------:R-:W-:Y:S08]  /*4390*/  HMMA.16816.F32.BF16 R96, R84.reuse, R78, R96 ;  /* 0x0000004e5460723c */ /* 0x040ff00000041860 */
[C---:B------:R-:W-:Y:S08]  /*43a0*/  HMMA.16816.F32.BF16 R116, R84.reuse, R70, R116 ;  /* 0x000000465474723c */ /* 0x040ff00000041874 */
[----:B------:R-:W-:Y:S01]  /*43b0*/  HMMA.16816.F32.BF16 R120, R84, R94, R120 ;  /* 0x0000005e5478723c */ /* 0x000fe20000041878 */
[----:B------:R-:W2:Y:S07]  /*43c0*/  LDSM.16.M88.4 R84, [R20+0xc000] ;  /* 0x00c000001454783b */ /* 0x000eae0000000200 */
[C---:B------:R-:W-:Y:S01]  /*43d0*/  HMMA.16816.F32.BF16 R144, R124.reuse, R58, R144 ;  /* 0x0000003a7c90723c */ /* 0x040fe20000041890 */
[----:B------:R-:W2:Y:S07]  /*43e0*/  LDSM.16.M88.4 R56, [R19+0xc000] ;  /* 0x00c000001338783b */ /* 0x000eae0000000200 */
[C---:B------:R-:W-:Y:S08]  /*43f0*/  HMMA.16816.F32.BF16 R136, R124.reuse, R78, R136 ;  /* 0x0000004e7c88723c */ /* 0x040ff00000041888 */
[----:B------:R-:W-:Y:S01]  /*4400*/  HMMA.16816.F32.BF16 R88, R124, R70, R88 ;  /* 0x000000467c58723c */ /* 0x000fe20000041858 */
[----:B------:R-:W4:Y:S07]  /*4410*/  LDSM.16.M88.4 R68, [R18+0xc000] ;  /* 0x00c000001244783b */ /* 0x000f2e0000000200 */
[C---:B-1----:R-:W-:Y:S08]  /*4420*/  HMMA.16816.F32.BF16 R112, R40.reuse, R36, R112 ;  /* 0x000000242870723c */ /* 0x042ff00000041870 */
[C---:B------:R-:W-:Y:S08]  /*4430*/  HMMA.16816.F32.BF16 R104, R40.reuse, R44, R104 ;  /* 0x0000002c2868723c */ /* 0x040ff00000041868 */
[C---:B------:R-:W-:Y:S08]  /*4440*/  HMMA.16816.F32.BF16 R108, R40.reuse, R128, R108 ;  /* 0x00000080286c723c */ /* 0x040ff0000004186c */
[----:B---3--:R-:W-:Y:S01]  /*4450*/  HMMA.16816.F32.BF16 R48, R40, R132, R48 ;  /* 0x000000842830723c */ /* 0x008fe20000041830 */
[----:B------:R-:W1:Y:S07]  /*4460*/  LDSM.16.M88.4 R40, [R28+0xc000] ;  /* 0x00c000001c28783b */ /* 0x000e6e0000000200 */
[C---:B--2---:R-:W-:Y:S08]  /*4470*/  HMMA.16816.F32.BF16 R72, R84.reuse, R36, R72 ;  /* 0x000000245448723c */ /* 0x044ff00000041848 */
[C---:B------:R-:W-:Y:S08]  /*4480*/  HMMA.16816.F32.BF16 R80, R84.reuse, R44, R80 ;  /* 0x0000002c5450723c */ /* 0x040ff00000041850 */
[C---:B------:R-:W-:Y:S01]  /*4490*/  HMMA.16816.F32.BF16 R76, R84.reuse, R128, R60 ;  /* 0x00000080544c723c */ /* 0x040fe2000004183c */
[----:B------:R-:W2:Y:S07]  /*44a0*/  LDSM.16.M88.4 R60, [R15+0xc000] ;  /* 0x00c000000f3c783b */ /* 0x000eae0000000200 */
[----:B------:R-:W-:Y:S01]  /*44b0*/  HMMA.16816.F32.BF16 R100, R84, R132, R100 ;  /* 0x000000845464723c */ /* 0x000fe20000041864 */
[----:B------:R-:W3:Y:S07]  /*44c0*/  LDSM.16.M88.4 R84, [R34+0xc000] ;  /* 0x00c000002254783b */ /* 0x000eee0000000200 */
[----:B------:R-:W-:Y:S01]  /*44d0*/  HMMA.16816.F32.BF16 R52, R124, R94, R52 ;  /* 0x0000005e7c34723c */ /* 0x000fe20000041834 */
[----:B------:R-:W-:Y:S04]  /*44e0*/  LDSM.16.M88.4 R92, [R5+0x1c000] ;  /* 0x01c00000055c783b */ /* 0x000fe80000000200 */
[----:B------:R-:W-:Y:S03]  /*44f0*/  LDSM.16.M88.4 R124, [R23+0xc000] ;  /* 0x00c00000177c783b */ /* 0x000fe60000000200 */
[C---:B------:R-:W-:Y:S08]  /*4500*/  HMMA.16816.F32.BF16 R64, R56.reuse, R36, R64 ;  /* 0x000000243840723c */ /* 0x040ff00000041840 */
[C---:B------:R-:W-:Y:S08]  /*4510*/  HMMA.16816.F32.BF16 R96, R56.reuse, R44, R96 ;  /* 0x0000002c3860723c */ /* 0x040ff00000041860 */
[C---:B------:R-:W-:Y:S08]  /*4520*/  HMMA.16816.F32.BF16 R116, R56.reuse, R128, R116 ;  /* 0x000000803874723c */ /* 0x040ff00000041874 */
[----:B------:R-:W-:Y:S01]  /*4530*/  HMMA.16816.F32.BF16 R120, R56, R132, R120 ;  /* 0x000000843878723c */ /* 0x000fe20000041878 */
[----:B------:R-:W-:Y:S07]  /*4540*/  LDSM.16.M88.4 R56, [R26+0x1c000] ;  /* 0x01c000001a38783b */ /* 0x000fee0000000200 */
[C---:B----4-:R-:W-:Y:S08]  /*4550*/  HMMA.16816.F32.BF16 R144, R68.reuse, R36, R144 ;  /* 0x000000244490723c */ /* 0x050ff00000041890 */
        /* <DEDUP_REMOVED lines=13> */
[----:B------:R-:W-:Y:S07]  /*4630*/  LDSM.16.M88.4 R60, [R14+0x1c000] ;  /* 0x01c000000e3c783b */ /* 0x000fee0000000200 */
[C---:B---3--:R-:W-:Y:S08]  /*4640*/  HMMA.16816.F32.BF16 R64, R84.reuse, R38, R64 ;  /* 0x000000265440723c */ /* 0x048ff00000041840 */
[C---:B------:R-:W-:Y:S08]  /*4650*/  HMMA.16816.F32.BF16 R96, R84.reuse, R46, R96 ;  /* 0x0000002e5460723c */ /* 0x040ff00000041860 */
[C---:B------:R-:W-:Y:S08]  /*4660*/  HMMA.16816.F32.BF16 R116, R84.reuse, R130, R116 ;  /* 0x000000825474723c */ /* 0x040ff00000041874 */
[----:B------:R-:W-:Y:S01]  /*4670*/  HMMA.16816.F32.BF16 R120, R84, R134, R120 ;  /* 0x000000865478723c */ /* 0x000fe20000041878 */
[----:B------:R-:W2:Y:S07]  /*4680*/  LDSM.16.M88.4 R84, [R32+0xc000] ;  /* 0x00c000002054783b */ /* 0x000eae0000000200 */
[C---:B-1----:R-:W-:Y:S01]  /*4690*/  HMMA.16816.F32.BF16 R144, R40.reuse, R38, R144 ;  /* 0x000000262890723c */ /* 0x042fe20000041890 */
[----:B------:R-:W1:Y:S07]  /*46a0*/  LDSM.16.M88.4 R36, [R2+0xc000] ;  /* 0x00c000000224783b */ /* 0x000e6e0000000200 */
[C---:B------:R-:W-:Y:S01]  /*46b0*/  HMMA.16816.F32.BF16 R136, R40.reuse, R46, R136 ;  /* 0x0000002e2888723c */ /* 0x040fe20000041888 */
[----:B------:R-:W3:Y:S07]  /*46c0*/  LDSM.16.M88.4 R44, [R13+0xc000] ;  /* 0x00c000000d2c783b */ /* 0x000eee0000000200 */
[C---:B------:R-:W-:Y:S08]  /*46d0*/  HMMA.16816.F32.BF16 R88, R40.reuse, R130, R88 ;  /* 0x000000822858723c */ /* 0x040ff00000041858 */
[----:B------:R-:W-:Y:S01]  /*46e0*/  HMMA.16816.F32.BF16 R52, R40, R134, R52 ;  /* 0x000000862834723c */ /* 0x000fe20000041834 */
[----:B------:R-:W4:Y:S07]  /*46f0*/  LDSM.16.M88.4 R40, [R31+0xc000] ;  /* 0x00c000001f28783b */ /* 0x000f2e0000000200 */
        /* <DEDUP_REMOVED lines=38> */
[C---:B----4-:R-:W-:Y:S08]  /*4960*/  HMMA.16816.F32.BF16 R72, R40.reuse, R58, R72 ;  /* 0x0000003a2848723c */ /* 0x050ff00000041848 */
[C---:B------:R-:W-:Y:S01]  /*4970*/  HMMA.16816.F32.BF16 R80, R40.reuse, R62, R80 ;  /* 0x0000003e2850723c */ /* 0x040fe20000041850 */
[----:B------:R-:W-:Y:S07]  /*4980*/  LDSM.16.M88.4 R44, [R27] ;  /* 0x000000001b2c783b */ /* 0x000fee0000000200 */
[C---:B------:R-:W-:Y:S01]  /*4990*/  HMMA.16816.F32.BF16 R76, R40.reuse, R94, R76 ;  /* 0x0000005e284c723c */ /* 0x040fe2000004184c */
[----:B------:R-:W-:Y:S04]  /*49a0*/  LDSM.16.M88.4 R36, [R16+0x10000] ;  /* 0x010000001024783b */ /* 0x000fe80000000200 */
[----:B------:R-:W-:Y:S03]  /*49b0*/  LDSM.16.M88.4 R128, [R33+0x10000] ;  /* 0x010000002180783b */ /* 0x000fe60000000200 */
[----:B------:R-:W-:Y:S01]  /*49c0*/  HMMA.16816.F32.BF16 R100, R40, R70, R100 ;  /* 0x000000462864723c */ /* 0x000fe20000041864 */
[----:B------:R-:W3:Y:S04]  /*49d0*/  LDSM.16.M88.4 R40, [R29+0x10000] ;  /* 0x010000001d28783b */ /* 0x000ee80000000200 */
[----:B------:R-:W4:Y:S03]  /*49e0*/  LDSM.16.M88.4 R132, [R22+0x10000] ;  /* 0x010000001684783b */ /* 0x000f260000000200 */
[C---:B--2---:R-:W-:Y:S01]  /*49f0*/  HMMA.16816.F32.BF16 R64, R84.reuse, R58, R64 ;  /* 0x0000003a5440723c */ /* 0x044fe20000041840 */
[----:B------:R-:W-:Y:S07]  /*4a00*/  LDSM.16.M88.4 R140, [R24] ;  /* 0x00000000188c783b */ /* 0x000fee0000000200 */
[C---:B------:R-:W-:Y:S08]  /*4a10*/  HMMA.16816.F32.BF16 R96, R84.reuse, R62, R96 ;  /* 0x0000003e5460723c */ /* 0x040ff00000041860 */
[C---:B------:R-:W-:Y:S08]  /*4a20*/  HMMA.16816.F32.BF16 R116, R84.reuse, R94, R116 ;  /* 0x0000005e5474723c */ /* 0x040ff00000041874 */
[----:B------:R-:W-:Y:S01]  /*4a30*/  HMMA.16816.F32.BF16 R120, R84, R70, R120 ;  /* 0x000000465478723c */ /* 0x000fe20000041878 */
[----:B------:R-:W2:Y:S07]  /*4a40*/  LDSM.16.M88.4 R84, [R20] ;  /* 0x000000001454783b */ /* 0x000eae0000000200 */
[C---:B------:R-:W-:Y:S01]  /*4a50*/  HMMA.16816.F32.BF16 R144, R124.reuse, R58, R144 ;  /* 0x0000003a7c90723c */ /* 0x040fe20000041890 */
[----:B------:R-:W1:Y:S07]  /*4a60*/  LDSM.16.M88.4 R56, [R19] ;  /* 0x000000001338783b */ /* 0x000e6e0000000200 */
[C---:B------:R-:W-:Y:S01]  /*4a70*/  HMMA.16816.F32.BF16 R136, R124.reuse, R62, R136 ;  /* 0x0000003e7c88723c */ /* 0x040fe20000041888 */
[----:B------:R-:W1:Y:S07]  /*4a80*/  LDSM.16.M88.4 R60, [R18] ;  /* 0x00000000123c783b */ /* 0x000e6e0000000200 */
[----:B------:R-:W-:Y:S01]  /*4a90*/  HMMA.16816.F32.BF16 R52, R124, R70, R52 ;  /* 0x000000467c34723c */ /* 0x000fe20000041834 */
[----:B------:R-:W-:Y:S07]  /*4aa0*/  LDSM.16.M88.4 R68, [R15] ;  /* 0x000000000f44783b */ /* 0x000fee0000000200 */
[C---:B---3--:R-:W-:Y:S08]  /*4ab0*/  HMMA.16816.F32.BF16 R112, R44.reuse, R40, R112 ;  /* 0x000000282c70723c */ /* 0x048ff00000041870 */
[C---:B------:R-:W-:Y:S08]  /*4ac0*/  HMMA.16816.F32.BF16 R104, R44.reuse, R36, R104 ;  /* 0x000000242c68723c */ /* 0x040ff00000041868 */
[C---:B------:R-:W-:Y:S08]  /*4ad0*/  HMMA.16816.F32.BF16 R108, R44.reuse, R128, R108 ;  /* 0x000000802c6c723c */ /* 0x040ff0000004186c */
[----:B----4-:R-:W-:Y:S01]  /*4ae0*/  HMMA.16816.F32.BF16 R48, R44, R132, R48 ;  /* 0x000000842c30723c */ /* 0x010fe20000041830 */
[----:B------:R-:W3:Y:S07]  /*4af0*/  LDSM.16.M88.4 R44, [R28] ;  /* 0x000000001c2c783b */ /* 0x000eee0000000200 */
[C---:B--2---:R-:W-:Y:S08]  /*4b00*/  HMMA.16816.F32.BF16 R72, R84.reuse, R40, R72 ;  /* 0x000000285448723c */ /* 0x044ff00000041848 */
[C---:B------:R-:W-:Y:S08]  /*4b10*/  HMMA.16816.F32.BF16 R80, R84.reuse, R36, R80 ;  /* 0x000000245450723c */ /* 0x040ff00000041850 */
[C---:B------:R-:W-:Y:S08]  /*4b20*/  HMMA.16816.F32.BF16 R76, R84.reuse, R128, R76 ;  /* 0x00000080544c723c */ /* 0x040ff0000004184c */
[----:B------:R-:W-:Y:S01]  /*4b30*/  HMMA.16816.F32.BF16 R100, R84, R132, R100 ;  /* 0x000000845464723c */ /* 0x000fe20000041864 */
[----:B------:R-:W2:Y:S07]  /*4b40*/  LDSM.16.M88.4 R84, [R34] ;  /* 0x000000002254783b */ /* 0x000eae0000000200 */
[----:B------:R-:W-:Y:S01]  /*4b50*/  HMMA.16816.F32.BF16 R88, R124, R94, R88 ;  /* 0x0000005e7c58723c */ /* 0x000fe20000041858 */
[----:B------:R-:W-:Y:S04]  /*4b60*/  LDSM.16.M88.4 R92, [R25+0x10000] ;  /* 0x01000000195c783b */ /* 0x000fe80000000200 */
[----:B------:R-:W-:Y:S03]  /*4b70*/  LDSM.16.M88.4 R124, [R23] ;  /* 0x00000000177c783b */ /* 0x000fe60000000200 */
[C---:B-1----:R-:W-:Y:S08]  /*4b80*/  HMMA.16816.F32.BF16 R64, R56.reuse, R40, R64 ;  /* 0x000000283840723c */ /* 0x042ff00000041840 */
        /* <DEDUP_REMOVED lines=13> */
[----:B------:R-:W1:Y:S07]  /*4c60*/  LDSM.16.M88.4 R44, [R30] ;  /* 0x000000001e2c783b */ /* 0x000e6e0000000200 */
        /* <DEDUP_REMOVED lines=9> */
[----:B------:R-:W2:Y:S07]  /*4d00*/  LDSM.16.M88.4 R84, [R32] ;  /* 0x000000002054783b */ /* 0x000eae0000000200 */
[C---:B-1----:R-:W-:Y:S01]  /*4d10*/  HMMA.16816.F32.BF16 R144, R44.reuse, R42, R144 ;  /* 0x0000002a2c90723c */ /* 0x042fe20000041890 */
[----:B------:R-:W-:Y:S07]  /*4d20*/  LDSM.16.M88.4 R40, [R31] ;  /* 0x000000001f28783b */ /* 0x000fee0000000200 */
[C---:B------:R-:W-:Y:S01]  /*4d30*/  HMMA.16816.F32.BF16 R136, R44.reuse, R38, R136 ;  /* 0x000000262c88723c */ /* 0x040fe20000041888 */
[----:B------:R-:W1:Y:S07]  /*4d40*/  LDSM.16.M88.4 R36, [R2] ;  /* 0x000000000224783b */ /* 0x000e6e0000000200 */
[C---:B------:R-:W-:Y:S08]  /*4d50*/  HMMA.16816.F32.BF16 R88, R44.reuse, R130, R88 ;  /* 0x000000822c58723c */ /* 0x040ff00000041858 */
[----:B------:R-:W-:Y:S01]  /*4d60*/  HMMA.16816.F32.BF16 R52, R44, R134, R52 ;  /* 0x000000862c34723c */ /* 0x000fe20000041834 */
[----:B------:R-:W3:Y:S07]  /*4d70*/  LDSM.16.M88.4 R44, [R13] ;  /* 0x000000000d2c783b */ /* 0x000eee0000000200 */
[-C--:B------:R-:W-:Y:S08]  /*4d80*/  HMMA.16816.F32.BF16 R64, R124, R56.reuse, R64 ;  /* 0x000000387c40723c */ /* 0x080ff00000041840 */
[C---:B--2---:R-:W-:Y:S08]  /*4d90*/  HMMA.16816.F32.BF16 R112, R84.reuse, R56, R112 ;  /* 0x000000385470723c */ /* 0x044ff00000041870 */
[C---:B------:R-:W-:Y:S08]  /*4da0*/  HMMA.16816.F32.BF16 R104, R84.reuse, R68, R104 ;  /* 0x000000445468723c */ /* 0x040ff00000041868 */
[C---:B------:R-:W-:Y:S08]  /*4db0*/  HMMA.16816.F32.BF16 R108, R84.reuse, R60, R108 ;  /* 0x0000003c546c723c */ /* 0x040ff0000004186c */
[----:B------:R-:W-:Y:S01]  /*4dc0*/  HMMA.16816.F32.BF16 R48, R84, R92, R48 ;  /* 0x0000005c5430723c */ /* 0x000fe20000041830 */
[----:B------:R-:W2:Y:S07]  /*4dd0*/  LDSM.16.M88.4 R84, [R12] ;  /* 0x000000000c54783b */ /* 0x000eae0000000200 */
[C---:B------:R-:W-:Y:S08]  /*4de0*/  HMMA.16816.F32.BF16 R96, R124.reuse, R68, R96 ;  /* 0x000000447c60723c */ /* 0x040ff00000041860 */
[C---:B------:R-:W-:Y:S08]  /*4df0*/  HMMA.16816.F32.BF16 R116, R124.reuse, R60, R116 ;  /* 0x0000003c7c74723c */ /* 0x040ff00000041874 */
[----:B------:R-:W-:Y:S01]  /*4e00*/  HMMA.16816.F32.BF16 R120, R124, R92, R120 ;  /* 0x0000005c7c78723c */ /* 0x000fe20000041878 */
[----:B------:R-:W4:Y:S04]  /*4e10*/  LDSM.16.M88.4 R124, [R8] ;  /* 0x00000000087c783b */ /* 0x000f280000000200 */
[----:B------:R-:W-:Y:S03]  /*4e20*/  BAR.SYNC.DEFER_BLOCKING 0x0 ;  /* 0x0000000000007b1d */ /* 0x000fe60000010000 */
[C---:B------:R-:W-:Y:S08]  /*4e30*/  HMMA.16816.F32.BF16 R72, R140.reuse, R56, R72 ;  /* 0x000000388c48723c */ /* 0x040ff00000041848 */
[C---:B------:R-:W-:Y:S08]  /*4e40*/  HMMA.16816.F32.BF16 R80, R140.reuse, R68, R80 ;  /* 0x000000448c50723c */ /* 0x040ff00000041850 */
[C---:B------:R-:W-:Y:S01]  /*4e50*/  HMMA.16816.F32.BF16 R76, R140.reuse, R60, R76 ;  /* 0x0000003c8c4c723c */ /* 0x040fe2000004184c */
[----:B------:R-:W-:Y:S01]  /*4e60*/  @!PT LDS RZ, [RZ] ;  /* 0x00000000fffff984 */ /* 0x000fe20000000800 */
[----:B------:R-:W-:Y:S01]  /*4e70*/  @!PT LDS RZ, [RZ] ;  /* 0x00000000fffff984 */ /* 0x000fe20000000800 */
[----:B------:R-:W-:Y:S01]  /*4e80*/  @!PT LDS RZ, [RZ] ;  /* 0x00000000fffff984 */ /* 0x000fe20000000800 */
[----:B------:R2:W-:Y:S07]  /*4e90*/  LDGSTS.E.BYPASS.128 [R21], [R148.64+0x600], !PT ;  /* 0x0000060094157fae */ /* 0x0005ee000f901c44 */
[----:B------:R-:W-:Y:S01]  /*4ea0*/  HMMA.16816.F32.BF16 R100, R140, R92, R100 ;  /* 0x0000005c8c64723c */ /* 0x000fe20000041864 */
[----:B------:R2:W-:Y:S04]  /*4eb0*/  LDGSTS.E.BYPASS.128 [R21+0x1000], [R150.64+0x600], !PT ;  /* 0x0100060096157fae */ /* 0x0005e8000f901c44 */
[----:B------:R2:W-:Y:S03]  /*4ec0*/  LDGSTS.E.BYPASS.128 [R21+0x2000], [R152.64+0x600], !PT ;  /* 0x0200060098157fae */ /* 0x0005e6000f901c44 */
[C---:B-1----:R-:W-:Y:S01]  /*4ed0*/  HMMA.16816.F32.BF16 R144, R36.reuse, R56, R144 ;  /* 0x000000382490723c */ /* 0x042fe20000041890 */
[----:B------:R1:W-:Y:S04]  /*4ee0*/  LDGSTS.E.BYPASS.128 [R21+0x3000], [R154.64+0x600], !PT ;  /* 0x030006009a157fae */ /* 0x0003e8000f901c44 */
[----:B------:R-:W0:Y:S03]  /*4ef0*/  LDGDEPBAR ;  /* 0x00000000000079af */ /* 0x000e260000000000 */
[C---:B------:R-:W-:Y:S01]  /*4f00*/  HMMA.16816.F32.BF16 R136, R36.reuse, R68, R136 ;  /* 0x000000442488723c */ /* 0x040fe20000041888 */
[----:B------:R1:W-:Y:S04]  /*4f10*/  LDGSTS.E.BYPASS.128 [R21+0x10000], [R156.64+0x600], !PT ;  /* 0x100006009c157fae */ /* 0x0003e8000f901c44 */
[----:B------:R1:W-:Y:S03]  /*4f20*/  LDGSTS.E.BYPASS.128 [R21+0x11000], [R158.64+0x600], !PT ;  /* 0x110006009e157fae */ /* 0x0003e6000f901c44 */
[C---:B------:R-:W-:Y:S01]  /*4f30*/  HMMA.16816.F32.BF16 R88, R36.reuse, R60, R88 ;  /* 0x0000003c2458723c */ /* 0x040fe20000041858 */
[----:B------:R1:W-:Y:S04]  /*4f40*/  LDGSTS.E.BYPASS.128 [R21+0x12000], [R160.64+0x600], !PT ;  /* 0x12000600a0157fae */ /* 0x0003e8000f901c44 */
[----:B------:R1:W-:Y:S03]  /*4f50*/  LDGSTS.E.BYPASS.128 [R21+0x13000], [R162.64+0x600], !PT ;  /* 0x13000600a2157fae */ /* 0x0003e6000f901c44 */
        /* <DEDUP_REMOVED lines=15> */
[----:B------:R-:W3:Y:S04]  /*5050*/  LDSM.16.M88.4 R40, [R29+0x14000] ;  /* 0x014000001d28783b */ /* 0x000ee80000000200 */
[----:B------:R-:W1:Y:S03]  /*5060*/  LDSM.16.M88.4 R132, [R22+0x14000] ;  /* 0x014000001684783b */ /* 0x000e660000000200 */
[C---:B--2---:R-:W-:Y:S01]  /*5070*/  HMMA.16816.F32.BF16 R64, R84.reuse, R58, R64 ;  /* 0x0000003a5440723c */ /* 0x044fe20000041840 */
[----:B------:R-:W-:Y:S07]  /*5080*/  LDSM.16.M88.4 R140, [R24+0x4000] ;  /* 0x00400000188c783b */ /* 0x000fee0000000200 */
[C---:B------:R-:W-:Y:S08]  /*5090*/  HMMA.16816.F32.BF16 R96, R84.reuse, R70, R96 ;  /* 0x000000465460723c */ /* 0x040ff00000041860 */
[C---:B------:R-:W-:Y:S08]  /*50a0*/  HMMA.16816.F32.BF16 R116, R84.reuse, R62, R116 ;  /* 0x0000003e5474723c */ /* 0x040ff00000041874 */
[----:B------:R-:W-:Y:S01]  /*50b0*/  HMMA.16816.F32.BF16 R120, R84, R94, R120 ;  /* 0x0000005e5478723c */ /* 0x000fe20000041878 */
[----:B------:R-:W2:Y:S07]  /*50c0*/  LDSM.16.M88.4 R84, [R20+0x4000] ;  /* 0x004000001454783b */ /* 0x000eae0000000200 */
[C---:B----4-:R-:W-:Y:S01]  /*50d0*/  HMMA.16816.F32.BF16 R144, R124.reuse, R58, R144 ;  /* 0x0000003a7c90723c */ /* 0x050fe20000041890 */
[----:B------:R-:W4:Y:S07]  /*50e0*/  LDSM.16.M88.4 R56, [R19+0x4000] ;  /* 0x004000001338783b */ /* 0x000f2e0000000200 */
[C---:B------:R-:W-:Y:S01]  /*50f0*/  HMMA.16816.F32.BF16 R136, R124.reuse, R70, R136 ;  /* 0x000000467c88723c */ /* 0x040fe20000041888 */
[----:B------:R-:W-:Y:S07]  /*5100*/  LDSM.16.M88.4 R68, [R15+0x4000] ;  /* 0x004000000f44783b */ /* 0x000fee0000000200 */
[----:B------:R-:W-:Y:S01]  /*5110*/  HMMA.16816.F32.BF16 R88, R124, R62, R88 ;  /* 0x0000003e7c58723c */ /* 0x000fe20000041858 */
[----:B------:R-:W4:Y:S07]  /*5120*/  LDSM.16.M88.4 R60, [R18+0x4000] ;  /* 0x00400000123c783b */ /* 0x000f2e0000000200 */
[C---:B---3--:R-:W-:Y:S08]  /*5130*/  HMMA.16816.F32.BF16 R112, R44.reuse, R40, R112 ;  /* 0x000000282c70723c */ /* 0x048ff00000041870 */
[C---:B------:R-:W-:Y:S08]  /*5140*/  HMMA.16816.F32.BF16 R104, R44.reuse, R36, R104 ;  /* 0x000000242c68723c */ /* 0x040ff00000041868 */
[C---:B------:R-:W-:Y:S08]  /*5150*/  HMMA.16816.F32.BF16 R108, R44.reuse, R128, R108 ;  /* 0x000000802c6c723c */ /* 0x040ff0000004186c */
[----:B-1----:R-:W-:Y:S01]  /*5160*/  HMMA.16816.F32.BF16 R48, R44, R132, R48 ;  /* 0x000000842c30723c */ /* 0x002fe20000041830 */
        /* <DEDUP_REMOVED lines=9> */
[C---:B----4-:R-:W-:Y:S08]  /*5200*/  HMMA.16816.F32.BF16 R64, R56.reuse, R40, R64 ;  /* 0x000000283840723c */ /* 0x050ff00000041840 */
        /* <DEDUP_REMOVED lines=18> */
[----:B------:R-:W3:Y:S07]  /*5330*/  LDSM.16.M88.4 R68, [R32+0x4000] ;  /* 0x004000002044783b */ /* 0x000eee0000000200 */
[C---:B--2---:R-:W-:Y:S08]  /*5340*/  HMMA.16816.F32.BF16 R64, R84.reuse, R42, R64 ;  /* 0x0000002a5440723c */ /* 0x044ff00000041840 */
[C---:B------:R-:W-:Y:S08]  /*5350*/  HMMA.16816.F32.BF16 R96, R84.reuse, R38, R96 ;  /* 0x000000265460723c */ /* 0x040ff00000041860 */
[C---:B------:R-:W-:Y:S08]  /*5360*/  HMMA.16816.F32.BF16 R116, R84.reuse, R130, R116 ;  /* 0x000000825474723c */ /* 0x040ff00000041874 */
[----:B------:R-:W-:Y:S01]  /*5370*/  HMMA.16816.F32.BF16 R120, R84, R134, R120 ;  /* 0x000000865478723c */ /* 0x000fe20000041878 */
[----:B------:R-:W2:Y:S07]  /*5380*/  LDSM.16.M88.4 R84, [R25+0x14000] ;  /* 0x014000001954783b */ /* 0x000eae0000000200 */
[C---:B-1----:R-:W-:Y:S01]  /*5390*/  HMMA.16816.F32.BF16 R144, R44.reuse, R42, R144 ;  /* 0x0000002a2c90723c */ /* 0x042fe20000041890 */
[----:B------:R-:W-:Y:S07]  /*53a0*/  LDSM.16.M88.4 R40, [R31+0x4000] ;  /* 0x004000001f28783b */ /* 0x000fee0000000200 */
[C---:B------:R-:W-:Y:S01]  /*53b0*/  HMMA.16816.F32.BF16 R136, R44.reuse, R38, R136 ;  /* 0x000000262c88723c */ /* 0x040fe20000041888 */
[----:B------:R-:W1:Y:S07]  /*53c0*/  LDSM.16.M88.4 R36, [R2+0x4000] ;  /* 0x004000000224783b */ /* 0x000e6e0000000200 */
[C---:B------:R-:W-:Y:S08]  /*53d0*/  HMMA.16816.F32.BF16 R88, R44.reuse, R130, R88 ;  /* 0x000000822c58723c */ /* 0x040ff00000041858 */
[----:B------:R-:W-:Y:S01]  /*53e0*/  HMMA.16816.F32.BF16 R52, R44, R134, R52 ;  /* 0x000000862c34723c */ /* 0x000fe20000041834 */
[----:B------:R-:W4:Y:S07]  /*53f0*/  LDSM.16.M88.4 R44, [R13+0x4000] ;  /* 0x004000000d2c783b */ /* 0x000f2e0000000200 */
[C---:B---3--:R-:W-:Y:S08]  /*5400*/  HMMA.16816.F32.BF16 R112, R68.reuse, R92, R112 ;  /* 0x0000005c4470723c */ /* 0x048ff00000041870 */
[C---:B------:R-:W-:Y:S08]  /*5410*/  HMMA.16816.F32.BF16 R104, R68.reuse, R56, R104 ;  /* 0x000000384468723c */ /* 0x040ff00000041868 */
[C---:B------:R-:W-:Y:S08]  /*5420*/  HMMA.16816.F32.BF16 R108, R68.reuse, R60, R108 ;  /* 0x0000003c446c723c */ /* 0x040ff0000004186c */
[----:B--2---:R-:W-:Y:S01]  /*5430*/  HMMA.16816.F32.BF16 R48, R68, R84, R48 ;  /* 0x000000544430723c */ /* 0x004fe20000041830 */
[----:B------:R-:W2:Y:S07]  /*5440*/  LDSM.16.M88.4 R68, [R12+0x4000] ;  /* 0x004000000c44783b */ /* 0x000eae0000000200 */
[C---:B------:R-:W-:Y:S08]  /*5450*/  HMMA.16816.F32.BF16 R64, R124.reuse, R92, R64 ;  /* 0x0000005c7c40723c */ /* 0x040ff00000041840 */
        /* <DEDUP_REMOVED lines=11> */
[----:B------:R2:W-:Y:S07]  /*5510*/  LDGSTS.E.BYPASS.128 [R21+0x4000], [R148.64+0x680], !PT ;  /* 0x0400068094157fae */ /* 0x0005ee000f901c44 */
        /* <DEDUP_REMOVED lines=14> */
[C---:B----4-:R-:W-:Y:S08]  /*5600*/  HMMA.16816.F32.BF16 R112, R44.reuse, R94, R112 ;  /* 0x0000005e2c70723c */ /* 0x050ff00000041870 */
        /* <DEDUP_REMOVED lines=9> */
[----:B------:R-:W4:Y:S04]  /*56a0*/  LDSM.16.M88.4 R36, [R29+0x18000] ;  /* 0x018000001d24783b */ /* 0x000f280000000200 */
[----:B------:R-:W-:Y:S03]  /*56b0*/  LDSM.16.M88.4 R128, [R33+0x18000] ;  /* 0x018000002180783b */ /* 0x000fe60000000200 */
[----:B------:R-:W-:Y:S01]  /*56c0*/  HMMA.16816.F32.BF16 R100, R40, R86, R100 ;  /* 0x000000562864723c */ /* 0x000fe20000041864 */
[----:B------:R-:W1:Y:S04]  /*56d0*/  LDSM.16.M88.4 R40, [R16+0x18000] ;  /* 0x018000001028783b */ /* 0x000e680000000200 */
[----:B------:R-:W-:Y:S03]  /*56e0*/  LDSM.16.M88.4 R140, [R23+0x8000] ;  /* 0x00800000178c783b */ /* 0x000fe60000000200 */
[C---:B--2---:R-:W-:Y:S08]  /*56f0*/  HMMA.16816.F32.BF16 R64, R68.reuse, R94, R64 ;  /* 0x0000005e4440723c */ /* 0x044ff00000041840 */
[C---:B------:R-:W-:Y:S08]  /*5700*/  HMMA.16816.F32.BF16 R96, R68.reuse, R58, R96 ;  /* 0x0000003a4460723c */ /* 0x040ff00000041860 */
[C---:B------:R-:W-:Y:S01]  /*5710*/  HMMA.16816.F32.BF16 R132, R68.reuse, R62, R116 ;  /* 0x0000003e4484723c */ /* 0x040fe20000041874 */
[----:B------:R-:W2:Y:S07]  /*5720*/  LDSM.16.M88.4 R116, [R22+0x18000] ;  /* 0x018000001674783b */ /* 0x000eae0000000200 */
[----:B------:R-:W-:Y:S01]  /*5730*/  HMMA.16816.F32.BF16 R120, R68, R86, R120 ;  /* 0x000000564478723c */ /* 0x000fe20000041878 */
[----:B------:R-:W2:Y:S07]  /*5740*/  LDSM.16.M88.4 R68, [R20+0x8000] ;  /* 0x008000001444783b */ /* 0x000eae0000000200 */
[C---:B---3--:R-:W-:Y:S01]  /*5750*/  HMMA.16816.F32.BF16 R136, R124.reuse, R58, R136 ;  /* 0x0000003a7c88723c */ /* 0x048fe20000041888 */
[----:B------:R-:W3:Y:S07]  /*5760*/  LDSM.16.M88.4 R56, [R19+0x8000] ;  /* 0x008000001338783b */ /* 0x000eee0000000200 */
[C---:B------:R-:W-:Y:S01]  /*5770*/  HMMA.16816.F32.BF16 R88, R124.reuse, R62, R88 ;  /* 0x0000003e7c58723c */ /* 0x040fe20000041858 */
[----:B------:R-:W3:Y:S07]  /*5780*/  LDSM.16.M88.4 R60, [R18+0x8000] ;  /* 0x00800000123c783b */ /* 0x000eee0000000200 */
[----:B------:R-:W-:Y:S01]  /*5790*/  HMMA.16816.F32.BF16 R52, R124, R86, R52 ;  /* 0x000000567c34723c */ /* 0x000fe20000041834 */
[----:B------:R-:W-:Y:S07]  /*57a0*/  LDSM.16.M88.4 R84, [R15+0x8000] ;  /* 0x008000000f54783b */ /* 0x000fee0000000200 */
[C---:B----4-:R-:W-:Y:S08]  /*57b0*/  HMMA.16816.F32.BF16 R112, R44.reuse, R36, R112 ;  /* 0x000000242c70723c */ /* 0x050ff00000041870 */
[C---:B-1----:R-:W-:Y:S08]  /*57c0*/  HMMA.16816.F32.BF16 R104, R44.reuse, R40, R104 ;  /* 0x000000282c68723c */ /* 0x042ff00000041868 */
[C---:B------:R-:W-:Y:S08]  /*57d0*/  HMMA.16816.F32.BF16 R108, R44.reuse, R128, R108 ;  /* 0x000000802c6c723c */ /* 0x040ff0000004186c */
[----:B--2---:R-:W-:Y:S01]  /*57e0*/  HMMA.16816.F32.BF16 R48, R44, R116, R48 ;  /* 0x000000742c30723c */ /* 0x004fe20000041830 */
[----:B------:R-:W1:Y:S07]  /*57f0*/  LDSM.16.M88.4 R44, [R28+0x8000] ;  /* 0x008000001c2c783b */ /* 0x000e6e0000000200 */
[C---:B------:R-:W-:Y:S08]  /*5800*/  HMMA.16816.F32.BF16 R72, R68.reuse, R36, R72 ;  /* 0x000000244448723c */ /* 0x040ff00000041848 */
        /* <DEDUP_REMOVED lines=38> */
[----:B------:R-:W3:Y:S04]  /*5a70*/  LDSM.16.M88.4 R44, [R13+0x8000] ;  /* 0x008000000d2c783b */ /* 0x000ee80000000200 */
[----:B------:R-:W-:Y:S03]  /*5a80*/  LDSM.16.M88.4 R116, [R8+0x8000] ;  /* 0x008000000874783b */ /* 0x000fe60000000200 */
[C---:B------:R-:W-:Y:S08]  /*5a90*/  HMMA.16816.F32.BF16 R112, R56.reuse, R60, R112 ;  /* 0x0000003c3870723c */ /* 0x040ff00000041870 */
[C---:B--2---:R-:W-:Y:S08]  /*5aa0*/  HMMA.16816.F32.BF16 R104, R56.reuse, R68, R104 ;  /* 0x000000443868723c */ /* 0x044ff00000041868 */
        /* <DEDUP_REMOVED lines=14> */
[C---:B------:R-:W-:Y:S01]  /*5b90*/  HMMA.16816.F32.BF16 R64, R140.reuse, R60, R64 ;  /* 0x0000003c8c40723c */ /* 0x040fe20000041840 */
        /* <DEDUP_REMOVED lines=20> */
[----:B------:R-:W-:Y:S04]  /*5ce0*/  LDSM.16.M88.4 R124, [R33+0x1c000] ;  /* 0x01c00000217c783b */ /* 0x000fe80000000200 */
[----:B------:R-:W-:Y:S03]  /*5cf0*/  LDSM.16.M88.4 R128, [R22+0x1c000] ;  /* 0x01c000001680783b */ /* 0x000fe60000000200 */
[----:B------:R-:W-:Y:S01]  /*5d00*/  HMMA.16816.F32.BF16 R48, R44, R94, R48 ;  /* 0x0000005e2c30723c */ /* 0x000fe20000041830 */
[----:B------:R-:W-:Y:S04]  /*5d10*/  LDSM.16.M88.4 R44, [R16+0x1c000] ;  /* 0x01c00000102c783b */ /* 0x000fe80000000200 */
[----:B------:R-:W-:Y:S03]  /*5d20*/  LDSM.16.M88.4 R140, [R18+0xc000] ;  /* 0x00c00000128c783b */ /* 0x000fe60000000200 */
[C---:B------:R-:W-:Y:S01]  /*5d30*/  HMMA.16816.F32.BF16 R72, R40.reuse, R62, R72 ;  /* 0x0000003e2848723c */ /* 0x040fe20000041848 */
[----:B------:R-:W-:Y:S07]  /*5d40*/  LDSM.16.M88.4 R164, [R24+0xc000] ;  /* 0x00c0000018a4783b */ /* 0x000fee0000000200 */
        /* <DEDUP_REMOVED lines=9> */
[C---:B------:R-:W-:Y:S01]  /*5de0*/  HMMA.16816.F32.BF16 R144, R116.reuse, R62, R144 ;  /* 0x0000003e7490723c */ /* 0x040fe20000041890 */
[----:B------:R-:W3:Y:S07]  /*5df0*/  LDSM.16.M88.4 R60, [R19+0xc000] ;  /* 0x00c00000133c783b */ /* 0x000eee0000000200 */
[C---:B------:R-:W-:Y:S01]  /*5e00*/  HMMA.16816.F32.BF16 R136, R116.reuse, R70, R136 ;  /* 0x000000467488723c */ /* 0x040fe20000041888 */
[----:B------:R-:W2:Y:S07]  /*5e10*/  LDSM.16.M88.4 R68, [R28+0xc000] ;  /* 0x00c000001c44783b */ /* 0x000eae0000000200 */
        /* <DEDUP_REMOVED lines=11> */
[----:B------:R-:W2:Y:S04]  /*5ed0*/  LDSM.16.M88.4 R56, [R30+0xc000] ;  /* 0x00c000001e38783b */ /* 0x000ea80000000200 */
[----:B------:R-:W-:Y:S03]  /*5ee0*/  LDSM.16.M88.4 R28, [R31+0xc000] ;  /* 0x00c000001f1c783b */ /* 0x000fe60000000200 */
[----:B------:R-:W-:Y:S01]  /*5ef0*/  HMMA.16816.F32.BF16 R52, R116, R94, R52 ;  /* 0x0000005e7434723c */ /* 0x000fe20000041834 */
[----:B------:R-:W-:Y:S04]  /*5f00*/  LDSM.16.M88.4 R92, [R14+0x1c000] ;  /* 0x01c000000e5c783b */ /* 0x000fe80000000200 */
[----:B------:R1:W-:Y:S03]  /*5f10*/  LDSM.16.M88.4 R116, [R5+0x1c000] ;  /* 0x01c000000574783b */ /* 0x0003e60000000200 */
[----:B---3--:R-:W-:Y:S01]  /*5f20*/  HMMA.16816.F32.BF16 R64, R60, R40, R64 ;  /* 0x000000283c40723c */ /* 0x008fe20000041840 */
[----:B-1----:R-:W-:-:S07]  /*5f30*/  IMAD.SHL.U32 R5, R6, 0x20, RZ ;  /* 0x0000002006057824 */ /* 0x002fce00078e00ff */
[----:B------:R-:W-:Y:S01]  /*5f40*/  HMMA.16816.F32.BF16 R96, R60, R44, R96 ;  /* 0x0000002c3c60723c */ /* 0x000fe20000041860 */
[----:B------:R-:W-:-:S07]  /*5f50*/  LOP3.LUT R5, R5, 0x180, RZ, 0xc0, !PT ;  /* 0x0000018005057812 */ /* 0x000fce00078ec0ff */
[C---:B------:R-:W-:Y:S08]  /*5f60*/  HMMA.16816.F32.BF16 R132, R60.reuse, R124, R132 ;  /* 0x0000007c3c84723c */ /* 0x040ff00000041884 */
[----:B------:R-:W-:Y:S01]  /*5f70*/  HMMA.16816.F32.BF16 R120, R60, R128, R120 ;  /* 0x000000803c78723c */ /* 0x000fe20000041878 */
[----:B------:R-:W-:Y:S04]  /*5f80*/  LDSM.16.M88.4 R60, [R32+0xc000] ;  /* 0x00c00000203c783b */ /* 0x000fe80000000200 */
[----:B------:R-:W-:Y:S03]  /*5f90*/  LDSM.16.M88.4 R32, [R13+0xc000] ;  /* 0x00c000000d20783b */ /* 0x000fe60000000200 */
[----:B------:R-:W-:Y:S08]  /*5fa0*/  HMMA.16816.F32.BF16 R144, R140, R40, R144 ;  /* 0x000000288c90723c */ /* 0x000ff00000041890 */
[C---:B------:R-:W-:Y:S08]  /*5fb0*/  HMMA.16816.F32.BF16 R112, R68.reuse, R42, R112 ;  /* 0x0000002a4470723c */ /* 0x040ff00000041870 */
[C---:B------:R-:W-:Y:S08]  /*5fc0*/  HMMA.16816.F32.BF16 R104, R68.reuse, R46, R104 ;  /* 0x0000002e4468723c */ /* 0x040ff00000041868 */
[C---:B------:R-:W-:Y:S08]  /*5fd0*/  HMMA.16816.F32.BF16 R108, R68.reuse, R126, R108 ;  /* 0x0000007e446c723c */ /* 0x040ff0000004186c */
[----:B------:R-:W-:Y:S01]  /*5fe0*/  HMMA.16816.F32.BF16 R48, R68, R130, R48 ;  /* 0x000000824430723c */ /* 0x000fe20000041830 */
[----:B------:R-:W1:Y:S07]  /*5ff0*/  LDSM.16.M88.4 R68, [R26+0x1c000] ;  /* 0x01c000001a44783b */ /* 0x000e6e0000000200 */
[C---:B------:R-:W-:Y:S08]  /*6000*/  HMMA.16816.F32.BF16 R136, R140.reuse, R44, R136 ;  /* 0x0000002c8c88723c */ /* 0x040ff00000041888 */
[C---:B------:R-:W-:Y:S08]  /*6010*/  HMMA.16816.F32.BF16 R88, R140.reuse, R124, R88 ;  /* 0x0000007c8c58723c */ /* 0x040ff00000041858 */
[----:B------:R-:W-:Y:S01]  /*6020*/  HMMA.16816.F32.BF16 R52, R140, R128, R52 ;  /* 0x000000808c34723c */ /* 0x000fe20000041834 */
[----:B------:R-:W3:Y:S04]  /*6030*/  LDSM.16.M88.4 R140, [R25+0x1c000] ;  /* 0x01c00000198c783b */ /* 0x000ee80000000200 */
[----:B------:R-:W-:Y:S03]  /*6040*/  LDSM.16.M88.4 R24, [R12+0xc000] ;  /* 0x00c000000c18783b */ /* 0x000fe60000000200 */
[C---:B------:R-:W-:Y:S08]  /*6050*/  HMMA.16816.F32.BF16 R72, R84.reuse, R42, R72 ;  /* 0x0000002a5448723c */ /* 0x040ff00000041848 */
        /* <DEDUP_REMOVED lines=9> */
[----:B--2---:R-:W-:Y:S01]  /*60f0*/  HMMA.16816.F32.BF16 R144, R56, R42, R144 ;  /* 0x0000002a3890723c */ /* 0x004fe20000041890 */
[----:B------:R2:W4:Y:S04]  /*6100*/  LDSM.16.M88.4 R40, [R2+0xc000] ;  /* 0x00c000000228783b */ /* 0x0005280000000200 */
[----:B------:R-:W-:Y:S03]  /*6110*/  BAR.SYNC.DEFER_BLOCKING 0x0 ;  /* 0x0000000000007b1d */ /* 0x000fe60000010000 */
[----:B-1----:R-:W-:Y:S01]  /*6120*/  HMMA.16816.F32.BF16 R112, R60, R68, R112 ;  /* 0x000000443c70723c */ /* 0x002fe20000041870 */
[----:B--2---:R-:W-:-:S05]  /*6130*/  IMAD.SHL.U32 R2, R6, 0x2, RZ ;  /* 0x0000000206027824 */ /* 0x004fca00078e00ff */
[----:B------:R-:W-:Y:S02]  /*6140*/  LOP3.LUT R2, R5, 0x6, R2, 0xf8, !PT ;  /* 0x0000000605027812 */ /* 0x000fe400078ef802 */
[C---:B------:R-:W-:Y:S01]  /*6150*/  HMMA.16816.F32.BF16 R104, R60.reuse, R92, R104 ;  /* 0x0000005c3c68723c */ /* 0x040fe20000041868 */
[----:B------:R-:W-:Y:S02]  /*6160*/  LOP3.LUT R5, R4, 0x18, RZ, 0xc0, !PT ;  /* 0x0000001804057812 */ /* 0x000fe400078ec0ff */
[----:B------:R-:W-:Y:S01]  /*6170*/  IMAD R2, R7, 0x20, R2 ;  /* 0x0000002007027824 */ /* 0x000fe200078e0202 */
[----:B------:R-:W-:Y:S02]  /*6180*/  LOP3.LUT R4, R11, 0x7f8, RZ, 0xc0, !PT ;  /* 0x000007f80b047812 */ /* 0x000fe400078ec0ff */
[----:B------:R-:W-:Y:S01]  /*6190*/  SHF.R.U32.HI R11, RZ, 0x4, R11 ;  /* 0x00000004ff0b7819 */ /* 0x000fe2000001160b */
[----:B------:R-:W-:Y:S01]  /*61a0*/  IMAD.IADD R5, R2, 0x1, R5 ;  /* 0x0000000102057824 */ /* 0x000fe200078e0205 */
[----:B------:R-:W-:Y:S01]  /*61b0*/  HMMA.16816.F32.BF16 R108, R60, R116, R108 ;  /* 0x000000743c6c723c */ /* 0x000fe2000004186c */
[----:B------:R-:W-:-:S02]  /*61c0*/  LOP3.LUT R7, R4, 0x800, RZ, 0xfc, !PT ;  /* 0x0000080004077812 */ /* 0x000fc400078efcff */
[----:B------:R-:W-:Y:S01]  /*61d0*/  IMAD R5, R10, 0x10, R5 ;  /* 0x000000100a057824 */ /* 0x000fe200078e0205 */
[----:B------:R-:W-:Y:S01]  /*61e0*/  LOP3.LUT R2, R6, 0x8, RZ, 0xc0, !PT ;  /* 0x0000000806027812 */ /* 0x000fe200078ec0ff */
[----:B------:R-:W-:Y:S01]  /*61f0*/  @!PT LDS RZ, [RZ] ;  /* 0x00000000fffff984 */ /* 0x000fe20000000800 */
[----:B------:R-:W-:Y:S01]  /*6200*/  @!PT LDS RZ, [RZ] ;  /* 0x00000000fffff984 */ /* 0x000fe20000000800 */
[----:B------:R-:W-:Y:S01]  /*6210*/  @!PT LDS RZ, [RZ] ;  /* 0x00000000fffff984 */ /* 0x000fe20000000800 */
[----:B------:R4:W-:Y:S01]  /*6220*/  LDGSTS.E.BYPASS.128 [R21+0xc000], [R148.64+0x780], !PT ;  /* 0x0c00078094157fae */ /* 0x0009e2000f901c44 */
[----:B------:R-:W-:Y:S02]  /*6230*/  SHF.R.U32.HI R16, RZ, 0x4, R7 ;  /* 0x00000004ff107819 */ /* 0x000fe40000011607 */
[----:B---3--:R-:W-:Y:S01]  /*6240*/  HMMA.16816.F32.BF16 R48, R60, R140, R48 ;  /* 0x0000008c3c30723c */ /* 0x008fe20000041830 */
[----:B------:R4:W-:Y:S01]  /*6250*/  LDGSTS.E.BYPASS.128 [R21+0xd000], [R150.64+0x780], !PT ;  /* 0x0d00078096157fae */ /* 0x0009e2000f901c44 */
[----:B------:R-:W-:Y:S01]  /*6260*/  IADD3 R8, R5, 0x400, RZ ;  /* 0x0000040005087810 */ /* 0x000fe20007ffe0ff */
[----:B------:R-:W-:Y:S01]  /*6270*/  IMAD R2, R2, 0x8, R17 ;  /* 0x0000000802027824 */ /* 0x000fe200078e0211 */
[----:B------:R-:W-:Y:S01]  /*6280*/  SHF.R.U32.HI R7, RZ, 0x4, R5 ;  /* 0x00000004ff077819 */ /* 0x000fe20000011605 */
[----:B------:R4:W-:Y:S01]  /*6290*/  LDGSTS.E.BYPASS.128 [R21+0xe000], [R152.64+0x780], !PT ;  /* 0x0e00078098157fae */ /* 0x0009e2000f901c44 */
[----:B------:R-:W-:Y:S01]  /*62a0*/  SHF.R.U32.HI R10, RZ, 0x4, R8 ;  /* 0x00000004ff0a7819 */ /* 0x000fe20000011608 */
[----:B------:R-:W-:Y:S01]  /*62b0*/  IMAD.IADD R2, R3, 0x1, R2 ;  /* 0x0000000103027824 */ /* 0x000fe200078e0202 */
[----:B------:R-:W-:Y:S01]  /*62c0*/  HMMA.16816.F32.BF16 R112, R32, R70, R112 ;  /* 0x000000462070723c */ /* 0x000fe20000041870 */
[----:B------:R4:W-:Y:S01]  /*62d0*/  LDGSTS.E.BYPASS.128 [R21+0xf000], [R154.64+0x780], !PT ;  /* 0x0f0007809a157fae */ /* 0x0009e2000f901c44 */
[----:B------:R-:W-:-:S02]  /*62e0*/  LOP3.LUT R8, R7, 0xf8, RZ, 0xc0, !PT ;  /* 0x000000f807087812 */ /* 0x000fc400078ec0ff */
[----:B------:R-:W-:Y:S01]  /*62f0*/  LOP3.LUT R10, R10, 0xffffff8, RZ, 0xc0, !PT ;  /* 0x0ffffff80a0a7812 */ /* 0x000fe200078ec0ff */
[----:B------:R-:W0:Y:S01]  /*6300*/  LDGDEPBAR ;  /* 0x00000000000079af */ /* 0x000e220000000000 */
[----:B------:R-:W-:Y:S01]  /*6310*/  LOP3.LUT R11, R11, 0x78, RZ, 0xc0, !PT ;  /* 0x000000780b0b7812 */ /* 0x000fe200078ec0ff */
[C---:B------:R-:W-:Y:S01]  /*6320*/  IMAD.IADD R8, R5.reuse, 0x1, R8 ;  /* 0x0000000105087824 */ /* 0x040fe200078e0208 */
[C---:B------:R-:W-:Y:S01]  /*6330*/  HMMA.16816.F32.BF16 R104, R32.reuse, R94, R104 ;  /* 0x0000005e2068723c */ /* 0x040fe20000041868 */
[----:B------:R4:W-:Y:S01]  /*6340*/  LDGSTS.E.BYPASS.128 [R21+0x1c000], [R156.64+0x780], !PT ;  /* 0x1c0007809c157fae */ /* 0x0009e2000f901c44 */
[----:B------:R-:W-:Y:S01]  /*6350*/  IMAD.IADD R10, R5, 0x1, R10 ;  /* 0x00000001050a7824 */ /* 0x000fe200078e020a */
[----:B------:R-:W-:Y:S01]  /*6360*/  LOP3.LUT R17, R16, 0xf8, RZ, 0xc0, !PT ;  /* 0x000000f810117812 */ /* 0x000fe200078ec0ff */
[----:B------:R-:W-:Y:S01]  /*6370*/  IMAD.SHL.U32 R8, R8, 0x2, RZ ;  /* 0x0000000208087824 */ /* 0x000fe200078e00ff */
[----:B------:R4:W-:Y:S01]  /*6380*/  LDGSTS.E.BYPASS.128 [R21+0x1d000], [R158.64+0x780], !PT ;  /* 0x1d0007809e157fae */ /* 0x0009e2000f901c44 */
[----:B------:R-:W-:Y:S01]  /*6390*/  IMAD.SHL.U32 R10, R10, 0x2, RZ ;  /* 0x000000020a0a7824 */ /* 0x000fe200078e00ff */
[----:B------:R-:W-:Y:S01]  /*63a0*/  ISETP.GE.AND P0, PT, R2, 0x300, PT ;  /* 0x000003000200780c */ /* 0x000fe20003f06270 */
[C---:B------:R-:W-:Y:S01]  /*63b0*/  HMMA.16816.F32.BF16 R108, R32.reuse, R118, R108 ;  /* 0x00000076206c723c */ /* 0x040fe2000004186c */
[----:B------:R4:W-:Y:S01]  /*63c0*/  LDGSTS.E.BYPASS.128 [R21+0x1e000], [R160.64+0x780], !PT ;  /* 0x1e000780a0157fae */ /* 0x0009e2000f901c44 */
[C---:B------:R-:W-:Y:S01]  /*63d0*/  IMAD.IADD R11, R4.reuse, 0x1, R11 ;  /* 0x00000001040b7824 */ /* 0x040fe200078e020b */
[----:B------:R-:W-:Y:S01]  /*63e0*/  ISETP.LT.AND P1, PT, R9, RZ, !P0 ;  /* 0x000000ff0900720c */ /* 0x000fe20004721270 */
[----:B------:R-:W-:Y:S01]  /*63f0*/  IMAD.IADD R17, R4, 0x1, R17 ;  /* 0x0000000104117824 */ /* 0x000fe200078e0211 */
[----:B------:R4:W-:Y:S01]  /*6400*/  LDGSTS.E.BYPASS.128 [R21+0x1f000], [R162.64+0x780], !PT ;  /* 0x1f000780a2157fae */ /* 0x0009e2000f901c44 */
[----:B------:R-:W-:Y:S01]  /*6410*/  IMAD.SHL.U32 R11, R11, 0x2, RZ ;  /* 0x000000020b0b7824 */ /* 0x000fe200078e00ff */
[----:B------:R-:W-:Y:S01]  /*6420*/  SHF.R.U32.HI R4, RZ, 0x4, R6 ;  /* 0x00000004ff047819 */ /* 0x000fe20000011606 */
[----:B------:R-:W-:Y:S01]  /*6430*/  HMMA.16816.F32.BF16 R32, R32, R142, R48 ;  /* 0x0000008e2020723c */ /* 0x000fe20000041830 */
[----:B------:R-:W0:Y:S01]  /*6440*/  LDGDEPBAR ;  /* 0x00000000000079af */ /* 0x000e220000000000 */
[----:B------:R-:W-:-:S02]  /*6450*/  F2FP.BF16.PACK_AB R113, R113, R112 ;  /* 0x000000707171723e */ /* 0x000fc400000010ff */
[----:B------:R-:W-:Y:S02]  /*6460*/  F2FP.BF16.PACK_AB R115, R115, R114 ;  /* 0x000000727373723e */ /* 0x000fe400000010ff */
[----:B------:R-:W-:Y:S02]  /*6470*/  SGXT.U32 R4, R4, 0x4 ;  /* 0x000000040404781a */ /* 0x000fe40000000000 */
[----:B------:R-:W-:Y:S01]  /*6480*/  HMMA.16816.F32.BF16 R72, R164, R68, R72 ;  /* 0x00000044a448723c */ /* 0x000fe20000041848 */
[----:B------:R-:W-:Y:S02]  /*6490*/  F2FP.BF16.PACK_AB R105, R105, R104 ;  /* 0x000000686969723e */ /* 0x000fe400000010ff */
[----:B------:R-:W-:Y:S02]  /*64a0*/  F2FP.BF16.PACK_AB R107, R107, R106 ;  /* 0x0000006a6b6b723e */ /* 0x000fe400000010ff */
[----:B------:R-:W-:-:S03]  /*64b0*/  LOP3.LUT R3, R4, R9, RZ, 0xfc, !PT ;  /* 0x0000000904037212 */ /* 0x000fc600078efcff */
[C---:B------:R-:W-:Y:S01]  /*64c0*/  HMMA.16816.F32.BF16 R136, R56.reuse, R46, R136 ;  /* 0x0000002e3888723c */ /* 0x040fe20000041888 */
[----:B------:R-:W-:Y:S02]  /*64d0*/  F2FP.BF16.PACK_AB R109, R109, R108 ;  /* 0x0000006c6d6d723e */ /* 0x000fe400000010ff */
[----:B------:R-:W-:Y:S02]  /*64e0*/  F2FP.BF16.PACK_AB R111, R111, R110 ;  /* 0x0000006e6f6f723e */ /* 0x000fe400000010ff */
[C---:B------:R-:W-:Y:S02]  /*64f0*/  LOP3.LUT R4, R3.reuse, 0x10, RZ, 0xfc, !PT ;  /* 0x0000001003047812 */ /* 0x040fe400078efcff */
[----:B------:R-:W-:Y:S01]  /*6500*/  ISETP.LT.AND P5, PT, R3, 0x4d, !P0 ;  /* 0x0000004d0300780c */ /* 0x000fe200047a1270 */
[----:B------:R-:W-:Y:S01]  /*6510*/  HMMA.16816.F32.BF16 R88, R56, R126, R88 ;  /* 0x0000007e3858723c */ /* 0x000fe20000041858 */
[----:B------:R-:W-:-:S04]  /*6520*/  DEPBAR.LE SB0, 0x0 ;  /* 0x000080000000791a */ /* 0x000fc80000000000 */
[----:B------:R-:W-:Y:S01]  /*6530*/  BAR.SYNC.DEFER_BLOCKING 0x0 ;  /* 0x0000000000007b1d */ /* 0x000fe20000010000 */
[----:B------:R-:W-:Y:S02]  /*6540*/  F2FP.BF16.PACK_AB R33, R33, R32 ;  /* 0x000000202121723e */ /* 0x000fe400000010ff */
[----:B------:R-:W-:Y:S01]  /*6550*/  HMMA.16816.F32.BF16 R52, R56, R130, R52 ;  /* 0x000000823834723c */ /* 0x000fe20000041834 */
[----:B------:R-:W-:Y:S02]  /*6560*/  F2FP.BF16.PACK_AB R35, R35, R34 ;  /* 0x000000222323723e */ /* 0x000fe400000010ff */
[----:B------:R-:W-:Y:S02]  /*6570*/  LOP3.LUT R6, R3, 0x40, RZ, 0xfc, !PT ;  /* 0x0000004003067812 */ /* 0x000fe400078efcff */
[----:B------:R-:W-:-:S03]  /*6580*/  ISETP.LT.AND P4, PT, R4, 0x4d, !P0 ;  /* 0x0000004d0400780c */ /* 0x000fc60004781270 */
[C---:B------:R-:W-:Y:S08]  /*6590*/  HMMA.16816.F32.BF16 R64, R84.reuse, R68, R64 ;  /* 0x000000445440723c */ /* 0x040ff00000041840 */
[C---:B------:R-:W-:Y:S01]  /*65a0*/  HMMA.16816.F32.BF16 R56, R84.reuse, R92, R96 ;  /* 0x0000005c5438723c */ /* 0x040fe20000041860 */
[----:B------:R-:W-:Y:S07]  /*65b0*/  STS [R8], R113 ;  /* 0x0000007108007388 */ /* 0x000fee0000000800 */
[C---:B------:R-:W-:Y:S01]  /*65c0*/  HMMA.16816.F32.BF16 R60, R84.reuse, R116, R132 ;  /* 0x00000074543c723c */ /* 0x040fe20000041884 */
[----:B------:R-:W-:Y:S04]  /*65d0*/  STS [R10+0x800], R115 ;  /* 0x000800730a007388 */ /* 0x000fe80000000800 */
[----:B------:R-:W-:Y:S03]  /*65e0*/  STS [R8+0x40], R105 ;  /* 0x0000406908007388 */ /* 0x000fe60000000800 */
[----:B------:R-:W-:Y:S01]  /*65f0*/  HMMA.16816.F32.BF16 R120, R84, R140, R120 ;  /* 0x0000008c5478723c */ /* 0x000fe20000041878 */
[----:B------:R-:W-:Y:S04]  /*6600*/  STS [R10+0x840], R107 ;  /* 0x0008406b0a007388 */ /* 0x000fe80000000800 */
[----:B------:R-:W-:Y:S03]  /*6610*/  STS [R8+0x80], R109 ;  /* 0x0000806d08007388 */ /* 0x000fe60000000800 */
[----:B------:R-:W-:Y:S01]  /*6620*/  HMMA.16816.F32.BF16 R12, R28, R70, R72 ;  /* 0x000000461c0c723c */ /* 0x000fe20000041848 */
[----:B------:R-:W-:Y:S04]  /*6630*/  STS [R10+0x880], R111 ;  /* 0x0008806f0a007388 */ /* 0x000fe80000000800 */
[----:B------:R-:W-:Y:S03]  /*6640*/  STS [R8+0xc0], R33 ;  /* 0x0000c02108007388 */ /* 0x000fe60000000800 */
[----:B------:R-:W-:Y:S01]  /*6650*/  HMMA.16816.F32.BF16 R80, R164, R92, R80 ;  /* 0x0000005ca450723c */ /* 0x000fe20000041850 */
[----:B------:R-:W-:Y:S04]  /*6660*/  STS [R10+0x8c0], R35 ;  /* 0x0008c0230a007388 */ /* 0x000fe80000000800 */
[----:B------:R-:W-:Y:S03]  /*6670*/  BAR.SYNC.DEFER_BLOCKING 0x0 ;  /* 0x0000000000007b1d */ /* 0x000fe60000010000 */
[C---:B------:R-:W-:Y:S08]  /*6680*/  HMMA.16816.F32.BF16 R48, R24.reuse, R70, R64 ;  /* 0x000000461830723c */ /* 0x040ff00000041840 */
[----:B------:R-:W-:Y:S01]  /*6690*/  HMMA.16816.F32.BF16 R56, R24, R94, R56 ;  /* 0x0000005e1838723c */ /* 0x000fe20000041838 */
[----:B------:R-:W-:Y:S01]  /*66a0*/  F2FP.BF16.PACK_AB R15, R15, R14 ;  /* 0x0000000e0f0f723e */ /* 0x000fe200000010ff */
[----:B------:R-:W-:Y:S01]  /*66b0*/  IMAD.SHL.U32 R14, R17, 0x2, RZ ;  /* 0x00000002110e7824 */ /* 0x000fe200078e00ff */
[----:B------:R-:W-:-:S05]  /*66c0*/  F2FP.BF16.PACK_AB R13, R13, R12 ;  /* 0x0000000c0d0d723e */ /* 0x000fca00000010ff */
[C---:B------:R-:W-:Y:S01]  /*66d0*/  HMMA.16816.F32.BF16 R60, R24.reuse, R118, R60 ;  /* 0x00000076183c723c */ /* 0x040fe2000004183c */
[----:B----4-:R-:W1:Y:S07]  /*66e0*/  LDS.128 R20, [R11] ;  /* 0x000000000b147984 */ /* 0x010e6e0000000c00 */
[----:B------:R-:W-:Y:S01]  /*66f0*/  HMMA.16816.F32.BF16 R24, R24, R142, R120 ;  /* 0x0000008e1818723c */ /* 0x000fe20000041878 */
[----:B------:R-:W-:Y:S02]  /*6700*/  F2FP.BF16.PACK_AB R49, R49, R48 ;  /* 0x000000303131723e */ /* 0x000fe400000010ff */
[----:B------:R-:W-:-:S05]  /*6710*/  F2FP.BF16.PACK_AB R51, R51, R50 ;  /* 0x000000323333723e */ /* 0x000fca00000010ff */
[----:B------:R-:W-:Y:S01]  /*6720*/  HMMA.16816.F32.BF16 R44, R164, R116, R76 ;  /* 0x00000074a42c723c */ /* 0x000fe2000004184c */
[----:B------:R-:W-:Y:S02]  /*6730*/  F2FP.BF16.PACK_AB R57, R57, R56 ;  /* 0x000000383939723e */ /* 0x000fe400000010ff */
[----:B------:R-:W-:-:S05]  /*6740*/  F2FP.BF16.PACK_AB R59, R59, R58 ;  /* 0x0000003a3b3b723e */ /* 0x000fca00000010ff */
[----:B------:R-:W-:Y:S01]  /*6750*/  HMMA.16816.F32.BF16 R100, R164, R140, R100 ;  /* 0x0000008ca464723c */ /* 0x000fe20000041864 */
[----:B------:R-:W-:Y:S02]  /*6760*/  F2FP.BF16.PACK_AB R61, R61, R60 ;  /* 0x0000003c3d3d723e */ /* 0x000fe400000010ff */
[----:B------:R-:W-:-:S05]  /*6770*/  F2FP.BF16.PACK_AB R63, R63, R62 ;  /* 0x0000003e3f3f723e */ /* 0x000fca00000010ff */
[C---:B------:R-:W-:Y:S01]  /*6780*/  HMMA.16816.F32.BF16 R144, R40.reuse, R68, R144 ;  /* 0x000000442890723c */ /* 0x040fe20000041890 */
[----:B------:R-:W-:Y:S02]  /*6790*/  F2FP.BF16.PACK_AB R19, R25, R24 ;  /* 0x000000181913723e */ /* 0x000fe400000010ff */
[----:B------:R-:W-:Y:S02]  /*67a0*/  F2FP.BF16.PACK_AB R65, R27, R26 ;  /* 0x0000001a1b41723e */ /* 0x000fe400000010ff */
[----:B------:R-:W2:Y:S03]  /*67b0*/  LDS.128 R24, [R14+0x1000] ;  /* 0x001000000e187984 */ /* 0x000ea60000000c00 */
[C---:B------:R-:W-:Y:S01]  /*67c0*/  HMMA.16816.F32.BF16 R136, R40.reuse, R92, R136 ;  /* 0x0000005c2888723c */ /* 0x040fe20000041888 */
[----:B------:R-:W-:Y:S07]  /*67d0*/  BAR.SYNC.DEFER_BLOCKING 0x0 ;  /* 0x0000000000007b1d */ /* 0x000fee0000010000 */
[C---:B------:R-:W-:Y:S08]  /*67e0*/  HMMA.16816.F32.BF16 R88, R40.reuse, R116, R88 ;  /* 0x000000742858723c */ /* 0x040ff00000041858 */
[----:B------:R-:W-:Y:S08]  /*67f0*/  HMMA.16816.F32.BF16 R52, R40, R140, R52 ;  /* 0x0000008c2834723c */ /* 0x000ff00000041834 */
[C---:B------:R-:W-:Y:S01]  /*6800*/  HMMA.16816.F32.BF16 R40, R28.reuse, R94, R80 ;  /* 0x0000005e1c28723c */ /* 0x040fe20000041850 */
[----:B------:R-:W-:Y:S04]  /*6810*/  STS [R8], R13 ;  /* 0x0000000d08007388 */ /* 0x000fe80000000800 */
[----:B------:R3:W-:Y:S03]  /*6820*/  STS [R10+0x800], R15 ;  /* 0x0008000f0a007388 */ /* 0x0007e60000000800 */
[----:B------:R-:W-:Y:S01]  /*6830*/  HMMA.16816.F32.BF16 R44, R28, R118, R44 ;  /* 0x000000761c2c723c */ /* 0x000fe2000004182c */
[----:B---3--:R-:W-:-:S07]  /*6840*/  IMAD R15, R3, 0x300, R2 ;  /* 0x00000300030f7824 */ /* 0x008fce00078e0202 */
[----:B------:R-:W-:Y:S01]  /*6850*/  HMMA.16816.F32.BF16 R28, R28, R142, R100 ;  /* 0x0000008e1c1c723c */ /* 0x000fe20000041864 */
[C---:B------:R-:W-:Y:S02]  /*6860*/  IADD3 R9, R15.reuse, 0x9000, RZ ;  /* 0x000090000f097810 */ /* 0x040fe40007ffe0ff */
[----:B------:R-:W-:-:S05]  /*6870*/  IADD3 R13, R15, 0xf000, RZ ;  /* 0x0000f0000f0d7810 */ /* 0x000fca0007ffe0ff */
[----:B------:R-:W-:Y:S01]  /*6880*/  F2FP.BF16.PACK_AB R41, R41, R40 ;  /* 0x000000282929723e */ /* 0x000fe200000010ff */
[C---:B------:R-:W-:Y:S01]  /*6890*/  HMMA.16816.F32.BF16 R68, R36.reuse, R70, R144 ;  /* 0x000000462444723c */ /* 0x040fe20000041890 */
[----:B------:R-:W-:Y:S01]  /*68a0*/  F2FP.BF16.PACK_AB R43, R43, R42 ;  /* 0x0000002a2b2b723e */ /* 0x000fe200000010ff */
[----:B------:R-:W-:Y:S01]  /*68b0*/  IMAD.WIDE R12, R13, R0, c[0x0][0x170] ;  /* 0x00005c000d0c7625 */ /* 0x000fe200078e0200 */
[----:B------:R-:W-:Y:S01]  /*68c0*/  IADD3 R17, R15, 0x12000, RZ ;  /* 0x000120000f117810 */ /* 0x000fe20007ffe0ff */
[----:B------:R-:W-:Y:S03]  /*68d0*/  STS [R8+0x40], R41 ;  /* 0x0000402908007388 */ /* 0x000fe60000000800 */
[----:B------:R-:W-:Y:S01]  /*68e0*/  F2FP.BF16.PACK_AB R45, R45, R44 ;  /* 0x0000002c2d2d723e */ /* 0x000fe200000010ff */
[----:B------:R-:W-:Y:S01]  /*68f0*/  STS [R10+0x840], R43 ;  /* 0x0008402b0a007388 */ /* 0x000fe20000000800 */
[----:B------:R-:W-:Y:S01]  /*6900*/  F2FP.BF16.PACK_AB R47, R47, R46 ;  /* 0x0000002e2f2f723e */ /* 0x000fe200000010ff */
[C---:B------:R-:W-:Y:S02]  /*6910*/  HMMA.16816.F32.BF16 R136, R36.reuse, R94, R136 ;  /* 0x0000005e2488723c */ /* 0x040fe40000041888 */
[----:B------:R-:W-:Y:S03]  /*6920*/  STS [R8+0x80], R45 ;  /* 0x0000802d08007388 */ /* 0x000fe60000000800 */
[----:B------:R-:W-:Y:S01]  /*6930*/  F2FP.BF16.PACK_AB R5, R29, R28 ;  /* 0x0000001c1d05723e */ /* 0x000fe200000010ff */
[----:B------:R-:W-:Y:S01]  /*6940*/  STS [R10+0x880], R47 ;  /* 0x0008802f0a007388 */ /* 0x000fe20000000800 */
[----:B------:R-:W-:Y:S01]  /*6950*/  F2FP.BF16.PACK_AB R7, R31, R30 ;  /* 0x0000001e1f07723e */ /* 0x000fe200000010ff */
[C---:B------:R-:W-:Y:S02]  /*6960*/  HMMA.16816.F32.BF16 R88, R36.reuse, R118, R88 ;  /* 0x000000762458723c */ /* 0x040fe40000041858 */
[----:B------:R3:W-:Y:S04]  /*6970*/  STS [R8+0xc0], R5 ;  /* 0x0000c00508007388 */ /* 0x0007e80000000800 */
[----:B------:R4:W-:Y:S01]  /*6980*/  STS [R10+0x8c0], R7 ;  /* 0x0008c0070a007388 */ /* 0x0009e20000000800 */
[----:B------:R-:W-:Y:S01]  /*6990*/  F2FP.BF16.PACK_AB R69, R69, R68 ;  /* 0x000000444545723e */ /* 0x000fe200000010ff */
[----:B------:R-:W-:Y:S01]  /*69a0*/  HMMA.16816.F32.BF16 R52, R36, R142, R52 ;  /* 0x0000008e2434723c */ /* 0x000fe20000041834 */
[----:B------:R-:W-:Y:S01]  /*69b0*/  F2FP.BF16.PACK_AB R71, R71, R70 ;  /* 0x000000464747723e */ /* 0x000fe200000010ff */
[----:B------:R-:W-:Y:S01]  /*69c0*/  BAR.SYNC.DEFER_BLOCKING 0x0 ;  /* 0x0000000000007b1d */ /* 0x000fe20000010000 */
[----:B---3--:R-:W-:-:S05]  /*69d0*/  IADD3 R5, R15, 0x3000, RZ ;  /* 0x000030000f057810 */ /* 0x008fca0007ffe0ff */
[----:B------:R-:W-:Y:S01]  /*69e0*/  F2FP.BF16.PACK_AB R137, R137, R136 ;  /* 0x000000888989723e */ /* 0x000fe200000010ff */
[----:B------:R-:W-:Y:S01]  /*69f0*/  IMAD.WIDE R4, R5, R0, c[0x0][0x170] ;  /* 0x00005c0005047625 */ /* 0x000fe200078e0200 */
[----:B------:R-:W-:Y:S02]  /*6a00*/  F2FP.BF16.PACK_AB R139, R139, R138 ;  /* 0x0000008a8b8b723e */ /* 0x000fe400000010ff */
[----:B----4-:R-:W-:-:S04]  /*6a10*/  LOP3.LUT R7, R3, 0x20, RZ, 0xfc, !PT ;  /* 0x0000002003077812 */ /* 0x010fc800078efcff */
[----:B------:R-:W-:Y:S02]  /*6a20*/  F2FP.BF16.PACK_AB R89, R89, R88 ;  /* 0x000000585959723e */ /* 0x000fe400000010ff */
[----:B------:R-:W-:Y:S02]  /*6a30*/  F2FP.BF16.PACK_AB R91, R91, R90 ;  /* 0x0000005a5b5b723e */ /* 0x000fe400000010ff */
[----:B------:R-:W-:Y:S02]  /*6a40*/  ISETP.LT.AND P3, PT, R7, 0x4d, !P0 ;  /* 0x0000004d0700780c */ /* 0x000fe40004761270 */
[----:B------:R-:W-:Y:S02]  /*6a50*/  IADD3 R7, R15, 0x6000, RZ ;  /* 0x000060000f077810 */ /* 0x000fe40007ffe0ff */
[----:B------:R-:W-:Y:S01]  /*6a60*/  F2FP.BF16.PACK_AB R53, R53, R52 ;  /* 0x000000343535723e */ /* 0x000fe200000010ff */
[----:B------:R-:W3:Y:S01]  /*6a70*/  LDS.128 R28, [R11] ;  /* 0x000000000b1c7984 */ /* 0x000ee20000000c00 */
[----:B------:R-:W-:-:S03]  /*6a80*/  F2FP.BF16.PACK_AB R55, R55, R54 ;  /* 0x000000363737723e */ /* 0x000fc600000010ff */
[----:B------:R-:W4:Y:S04]  /*6a90*/  LDS.128 R32, [R14+0x1000] ;  /* 0x001000000e207984 */ /* 0x000f280000000c00 */
[----:B------:R-:W-:Y:S06]  /*6aa0*/  BAR.SYNC.DEFER_BLOCKING 0x0 ;  /* 0x0000000000007b1d */ /* 0x000fec0000010000 */
[----:B------:R-:W-:Y:S04]  /*6ab0*/  STS [R8], R49 ;  /* 0x0000003108007388 */ /* 0x000fe80000000800 */
[----:B------:R-:W-:Y:S04]  /*6ac0*/  STS [R10+0x800], R51 ;  /* 0x000800330a007388 */ /* 0x000fe80000000800 */
[----:B------:R-:W-:Y:S04]  /*6ad0*/  STS [R8+0x40], R57 ;  /* 0x0000403908007388 */ /* 0x000fe80000000800 */
[----:B------:R-:W-:Y:S04]  /*6ae0*/  STS [R10+0x840], R59 ;  /* 0x0008403b0a007388 */ /* 0x000fe80000000800 */
[----:B------:R-:W-:Y:S04]  /*6af0*/  STS [R8+0x80], R61 ;  /* 0x0000803d08007388 */ /* 0x000fe80000000800 */
[----:B------:R-:W-:Y:S04]  /*6b00*/  STS [R10+0x880], R63 ;  /* 0x0008803f0a007388 */ /* 0x000fe80000000800 */
[----:B------:R-:W-:Y:S04]  /*6b10*/  STS [R8+0xc0], R19 ;  /* 0x0000c01308007388 */ /* 0x000fe80000000800 */
[----:B------:R-:W-:Y:S04]  /*6b20*/  STS [R10+0x8c0], R65 ;  /* 0x0008c0410a007388 */ /* 0x000fe80000000800 */
[----:B------:R-:W-:Y:S06]  /*6b30*/  BAR.SYNC.DEFER_BLOCKING 0x0 ;  /* 0x0000000000007b1d */ /* 0x000fec0000010000 */
[----:B------:R-:W1:Y:S04]  /*6b40*/  LDS.128 R36, [R11] ;  /* 0x000000000b247984 */ /* 0x000e680000000c00 */
[----:B------:R-:W1:Y:S04]  /*6b50*/  LDS.128 R40, [R14+0x1000] ;  /* 0x001000000e287984 */ /* 0x000e680000000c00 */
[----:B------:R-:W-:Y:S06]  /*6b60*/  BAR.SYNC.DEFER_BLOCKING 0x0 ;  /* 0x0000000000007b1d */ /* 0x000fec0000010000 */
[----:B------:R-:W-:Y:S04]  /*6b70*/  STS [R8], R69 ;  /* 0x0000004508007388 */ /* 0x000fe80000000800 */
[----:B------:R-:W-:Y:S04]  /*6b80*/  STS [R10+0x800], R71 ;  /* 0x000800470a007388 */ /* 0x000fe80000000800 */
[----:B------:R-:W-:Y:S04]  /*6b90*/  STS [R8+0x40], R137 ;  /* 0x0000408908007388 */ /* 0x000fe80000000800 */
[----:B------:R-:W-:Y:S04]  /*6ba0*/  STS [R10+0x840], R139 ;  /* 0x0008408b0a007388 */ /* 0x000fe80000000800 */
[----:B------:R-:W-:Y:S04]  /*6bb0*/  STS [R8+0x80], R89 ;  /* 0x0000805908007388 */ /* 0x000fe80000000800 */
[----:B------:R-:W-:Y:S04]  /*6bc0*/  STS [R10+0x880], R91 ;  /* 0x0008805b0a007388 */ /* 0x000fe80000000800 */
[----:B------:R1:W-:Y:S04]  /*6bd0*/  STS [R8+0xc0], R53 ;  /* 0x0000c03508007388 */ /* 0x0003e80000000800 */
[----:B------:R-:W-:Y:S04]  /*6be0*/  STS [R10+0x8c0], R55 ;  /* 0x0008c0370a007388 */ /* 0x000fe80000000800 */
[----:B------:R-:W-:Y:S01]  /*6bf0*/  BAR.SYNC.DEFER_BLOCKING 0x0 ;  /* 0x0000000000007b1d */ /* 0x000fe20000010000 */
[----:B-1----:R-:W-:Y:S01]  /*6c00*/  LOP3.LUT R8, R3, 0x30, RZ, 0xfc, !PT ;  /* 0x0000003003087812 */ /* 0x002fe200078efcff */
[----:B------:R-:W-:-:S03]  /*6c10*/  IMAD.WIDE R2, R15, R0, c[0x0][0x170] ;  /* 0x00005c000f027625 */ /* 0x000fc600078e0200 */
[----:B------:R-:W-:Y:S01]  /*6c20*/  ISETP.LT.AND P2, PT, R8, 0x4d, !P0 ;  /* 0x0000004d0800780c */ /* 0x000fe20004741270 */
[----:B------:R-:W-:Y:S01]  /*6c30*/  IMAD.WIDE R8, R9, R0, c[0x0][0x170] ;  /* 0x00005c0009087625 */ /* 0x000fe200078e0200 */
[----:B------:R-:W-:-:S03]  /*6c40*/  ISETP.LT.AND P0, PT, R6, 0x4d, !P0 ;  /* 0x0000004d0600780c */ /* 0x000fc60004701270 */
[----:B------:R-:W-:Y:S01]  /*6c50*/  IMAD.WIDE R6, R7, R0, c[0x0][0x170] ;  /* 0x00005c0007067625 */ /* 0x000fe200078e0200 */
[----:B------:R1:W4:Y:S04]  /*6c60*/  LDS.128 R44, [R11] ;  /* 0x000000000b2c7984 */ /* 0x0003280000000c00 */
[----:B------:R4:W-:Y:S01]  /*6c70*/  @P5 STG.E.128 [R2.64], R20 ;  /* 0x0000001402005986 */ /* 0x0009e2000c101d04 */
[----:B-1----:R-:W-:-:S03]  /*6c80*/  IADD3 R11, R15, 0xc000, RZ ;  /* 0x0000c0000f0b7810 */ /* 0x002fc60007ffe0ff */
[----:B--2---:R1:W-:Y:S02]  /*6c90*/  @P4 STG.E.128 [R4.64], R24 ;  /* 0x0000001804004986 */ /* 0x0043e4000c101d04 */
[-C--:B------:R-:W-:Y:S02]  /*6ca0*/  IMAD.WIDE R10, R11, R0.reuse, c[0x0][0x170] ;  /* 0x00005c000b0a7625 */ /* 0x080fe400078e0200 */
[----:B---3--:R1:W-:Y:S04]  /*6cb0*/  @P3 STG.E.128 [R6.64], R28 ;  /* 0x0000001c06003986 */ /* 0x0083e8000c101d04 */
[----:B----4-:R1:W-:Y:S01]  /*6cc0*/  @P2 STG.E.128 [R8.64], R32 ;  /* 0x0000002008002986 */ /* 0x0103e2000c101d04 */
[----:B------:R-:W-:-:S03]  /*6cd0*/  IMAD.WIDE R2, R17, R0, c[0x0][0x170] ;  /* 0x00005c0011027625 */ /* 0x000fc600078e0200 */
[----:B------:R1:W-:Y:S04]  /*6ce0*/  @P0 STG.E.128 [R10.64], R36 ;  /* 0x000000240a000986 */ /* 0x0003e8000c101d04 */
[----:B------:R1:W-:Y:S04]  /*6cf0*/  @P1 STG.E.128 [R12.64], R40 ;  /* 0x000000280c001986 */ /* 0x0003e8000c101d04 */
[----:B------:R1:W-:Y:S01]  /*6d00*/  @P1 STG.E.128 [R2.64], R44 ;  /* 0x0000002c02001986 */ /* 0x0003e2000c101d04 */
[----:B------:R-:W-:Y:S05]  /*6d10*/  @!P1 EXIT ;  /* 0x000000000000994d */ /* 0x000fea0003800000 */
[----:B-1----:R-:W1:Y:S01]  /*6d20*/  LDS.128 R4, [R14+0x1000] ;  /* 0x001000000e047984 */ /* 0x002e620000000c00 */
[----:B------:R-:W-:-:S05]  /*6d30*/  IADD3 R3, R15, 0x15000, RZ ;  /* 0x000150000f037810 */ /* 0x000fca0007ffe0ff */
[----:B------:R-:W-:-:S05]  /*6d40*/  IMAD.WIDE R2, R3, R0, c[0x0][0x170] ;  /* 0x00005c0003027625 */ /* 0x000fca00078e0200 */
[----:B-1----:R-:W-:Y:S01]  /*6d50*/  STG.E.128 [R2.64], R4 ;  /* 0x0000000402007986 */ /* 0x002fe2000c101d04 */
[----:B------:R-:W-:Y:S05]  /*6d60*/  EXIT ;  /* 0x000000000000794d */ /* 0x000fea0003800000 */
.L_x_0:
[----:B------:R-:W-:-:S00]  /*6d70*/  BRA `(.L_x_0) ;  /* 0xfffffff000007947 */ /* 0x000fc0000383ffff */
[----:B------:R-:W-:-:S00]  /*6d80*/  NOP ;  /* 0x0000000000007918 */ /* 0x000fc00000000000 */
[----:B------:R-:W-:-:S00]  /*6d90*/  NOP ;  /* 0x0000000000007918 */ /* 0x000fc00000000000 */
[----:B------:R-:W-:-:S00]  /*6da0*/  NOP ;  /* 0x0000000000007918 */ /* 0x000fc00000000000 */
[----:B------:R-:W-:-:S00]  /*6db0*/  NOP ;  /* 0x0000000000007918 */ /* 0x000fc00000000000 */
[----:B------:R-:W-:-:S00]  /*6dc0*/  NOP ;  /* 0x0000000000007918 */ /* 0x000fc00000000000 */
[----:B------:R-:W-:-:S00]  /*6dd0*/  NOP ;  /* 0x0000000000007918 */ /* 0x000fc00000000000 */
[----:B------:R-:W-:-:S00]  /*6de0*/  NOP ;  /* 0x0000000000007918 */ /* 0x000fc00000000000 */
[----:B------:R-:W-:-:S00]  /*6df0*/  NOP ;  /* 0x0000000000007918 */ /* 0x000fc00000000000 */
.L_x_1:


//--------------------- .nv.shared.triton_mm      --------------------------
	.section	.nv.shared.triton_mm,"aw",@nobits
	.sectionflags	@""
	.align	16
